//
// Generated by NVIDIA NVVM Compiler
//
// Compiler Build ID: CL-36424714
// Cuda compilation tools, release 13.0, V13.0.88
// Based on NVVM 20.0.0
//

.version 9.0
.target sm_100
.address_size 64

	// .globl	_Z25apply_activation_functionPfS_i
// _ZZ12fp_preact_c1PA28_fPA24_A24_fPA5_A5_fE8weight_s has been demoted

.visible .entry _Z25apply_activation_functionPfS_i(
	.param .u64 .ptr .align 1 _Z25apply_activation_functionPfS_i_param_0,
	.param .u64 .ptr .align 1 _Z25apply_activation_functionPfS_i_param_1,
	.param .u32 _Z25apply_activation_functionPfS_i_param_2
)
{
	.reg .pred 	%p<2>;
	.reg .b32 	%r<8>;
	.reg .b32 	%f<15>;
	.reg .b64 	%rd<8>;

	ld.param.u64 	%rd1, [_Z25apply_activation_functionPfS_i_param_0];
	ld.param.u64 	%rd2, [_Z25apply_activation_functionPfS_i_param_1];
	ld.param.u32 	%r2, [_Z25apply_activation_functionPfS_i_param_2];
	mov.u32 	%r3, %ctaid.x;
	mov.u32 	%r4, %ntid.x;
	mov.u32 	%r5, %tid.x;
	mad.lo.s32 	%r1, %r3, %r4, %r5;
	setp.ge.u32 	%p1, %r1, %r2;
	@%p1 bra 	$L__BB0_2;
	cvta.to.global.u64 	%rd3, %rd1;
	cvta.to.global.u64 	%rd4, %rd2;
	mul.wide.u32 	%rd5, %r1, 4;
	add.s64 	%rd6, %rd3, %rd5;
	ld.global.f32 	%f1, [%rd6];
	fma.rn.f32 	%f2, %f1, 0fBBBB989D, 0f3F000000;
	cvt.sat.f32.f32 	%f3, %f2;
	mov.f32 	%f4, 0f4B400001;
	mov.f32 	%f5, 0f437C0000;
	fma.rm.f32 	%f6, %f3, %f5, %f4;
	add.f32 	%f7, %f6, 0fCB40007F;
	neg.f32 	%f8, %f7;
	fma.rn.f32 	%f9, %f1, 0fBFB8AA3B, %f8;
	fma.rn.f32 	%f10, %f1, 0fB2A57060, %f9;
	mov.b32 	%r6, %f6;
	shl.b32 	%r7, %r6, 23;
	mov.b32 	%f11, %r7;
	ex2.approx.ftz.f32 	%f12, %f10;
	fma.rn.f32 	%f13, %f12, %f11, 0f3F800000;
	rcp.rn.f32 	%f14, %f13;
	add.s64 	%rd7, %rd4, %rd5;
	st.global.f32 	[%rd7], %f14;
$L__BB0_2:
	ret;

}
	// .globl	_Z9makeErrorPfS_ji
.visible .entry _Z9makeErrorPfS_ji(
	.param .u64 .ptr .align 1 _Z9makeErrorPfS_ji_param_0,
	.param .u64 .ptr .align 1 _Z9makeErrorPfS_ji_param_1,
	.param .u32 _Z9makeErrorPfS_ji_param_2,
	.param .u32 _Z9makeErrorPfS_ji_param_3
)
{
	.reg .pred 	%p<3>;
	.reg .b32 	%r<7>;
	.reg .b32 	%f<4>;
	.reg .b64 	%rd<8>;

	ld.param.u64 	%rd1, [_Z9makeErrorPfS_ji_param_0];
	ld.param.u64 	%rd2, [_Z9makeErrorPfS_ji_param_1];
	ld.param.u32 	%r2, [_Z9makeErrorPfS_ji_param_2];
	ld.param.u32 	%r3, [_Z9makeErrorPfS_ji_param_3];
	mov.u32 	%r4, %ctaid.x;
	mov.u32 	%r5, %ntid.x;
	mov.u32 	%r6, %tid.x;
	mad.lo.s32 	%r1, %r4, %r5, %r6;
	setp.ge.u32 	%p1, %r1, %r3;
	@%p1 bra 	$L__BB1_2;
	cvta.to.global.u64 	%rd3, %rd2;
	cvta.to.global.u64 	%rd4, %rd1;
	setp.eq.s32 	%p2, %r2, %r1;
	selp.f32 	%f1, 0f3F800000, 0f00000000, %p2;
	mul.wide.u32 	%rd5, %r1, 4;
	add.s64 	%rd6, %rd3, %rd5;
	ld.global.f32 	%f2, [%rd6];
	sub.f32 	%f3, %f1, %f2;
	add.s64 	%rd7, %rd4, %rd5;
	st.global.f32 	[%rd7], %f3;
$L__BB1_2:
	ret;

}
	// .globl	_Z10apply_gradPfS_i
.visible .entry _Z10apply_gradPfS_i(
	.param .u64 .ptr .align 1 _Z10apply_gradPfS_i_param_0,
	.param .u64 .ptr .align 1 _Z10apply_gradPfS_i_param_1,
	.param .u32 _Z10apply_gradPfS_i_param_2
)
{
	.reg .pred 	%p<2>;
	.reg .b32 	%r<6>;
	.reg .b32 	%f<4>;
	.reg .b64 	%rd<8>;

	ld.param.u64 	%rd1, [_Z10apply_gradPfS_i_param_0];
	ld.param.u64 	%rd2, [_Z10apply_gradPfS_i_param_1];
	ld.param.u32 	%r2, [_Z10apply_gradPfS_i_param_2];
	mov.u32 	%r3, %ctaid.x;
	mov.u32 	%r4, %ntid.x;
	mov.u32 	%r5, %tid.x;
	mad.lo.s32 	%r1, %r3, %r4, %r5;
	setp.ge.u32 	%p1, %r1, %r2;
	@%p1 bra 	$L__BB2_2;
	cvta.to.global.u64 	%rd3, %rd2;
	cvta.to.global.u64 	%rd4, %rd1;
	mul.wide.u32 	%rd5, %r1, 4;
	add.s64 	%rd6, %rd3, %rd5;
	ld.global.f32 	%f1, [%rd6];
	add.s64 	%rd7, %rd4, %rd5;
	ld.global.f32 	%f2, [%rd7];
	fma.rn.f32 	%f3, %f1, 0f3DCCCCCD, %f2;
	st.global.f32 	[%rd7], %f3;
$L__BB2_2:
	ret;

}
	// .globl	_Z12fp_preact_c1PA28_fPA24_A24_fPA5_A5_f
.visible .entry _Z12fp_preact_c1PA28_fPA24_A24_fPA5_A5_f(
	.param .u64 .ptr .align 1 _Z12fp_preact_c1PA28_fPA24_A24_fPA5_A5_f_param_0,
	.param .u64 .ptr .align 1 _Z12fp_preact_c1PA28_fPA24_A24_fPA5_A5_f_param_1,
	.param .u64 .ptr .align 1 _Z12fp_preact_c1PA28_fPA24_A24_fPA5_A5_f_param_2
)
{
	.reg .pred 	%p<3>;
	.reg .b16 	%rs<14>;
	.reg .b32 	%r<65>;
	.reg .b32 	%f<6>;
	.reg .b64 	%rd<23>;
	// demoted variable
	.shared .align 4 .b8 _ZZ12fp_preact_c1PA28_fPA24_A24_fPA5_A5_fE8weight_s[600];
	ld.param.u64 	%rd1, [_Z12fp_preact_c1PA28_fPA24_A24_fPA5_A5_f_param_0];
	ld.param.u64 	%rd2, [_Z12fp_preact_c1PA28_fPA24_A24_fPA5_A5_f_param_1];
	ld.param.u64 	%rd3, [_Z12fp_preact_c1PA28_fPA24_A24_fPA5_A5_f_param_2];
	mov.u32 	%r3, %ctaid.x;
	mov.u32 	%r4, %ntid.x;
	mov.u32 	%r1, %tid.x;
	mad.lo.s32 	%r2, %r3, %r4, %r1;
	setp.gt.u32 	%p1, %r1, 149;
	@%p1 bra 	$L__BB3_2;
	cvta.to.global.u64 	%rd4, %rd3;
	cvt.u16.u32 	%rs1, %r1;
	mul.lo.s16 	%rs2, %rs1, 41;
	shr.u16 	%rs3, %rs2, 10;
	cvt.u32.u16 	%r5, %rs3;
	mul.wide.u32 	%rd5, %r5, 100;
	add.s64 	%rd6, %rd4, %rd5;
	mul.lo.s16 	%rs4, %rs3, 25;
	sub.s16 	%rs5, %rs1, %rs4;
	and.b16  	%rs6, %rs5, 255;
	mul.lo.s16 	%rs7, %rs6, 52;
	shr.u16 	%rs8, %rs7, 8;
	cvt.u32.u16 	%r6, %rs8;
	mul.wide.u32 	%rd7, %r6, 20;
	add.s64 	%rd8, %rd6, %rd7;
	mul.lo.s16 	%rs9, %rs1, 205;
	shr.u16 	%rs10, %rs9, 10;
	mul.lo.s16 	%rs11, %rs10, 5;
	sub.s16 	%rs12, %rs1, %rs11;
	cvt.u32.u16 	%r7, %rs12;
	and.b32  	%r8, %r7, 255;
	mul.wide.u32 	%rd9, %r8, 4;
	add.s64 	%rd10, %rd8, %rd9;
	ld.global.f32 	%f1, [%rd10];
	mul.wide.u16 	%r9, %rs3, 100;
	mov.u32 	%r10, _ZZ12fp_preact_c1PA28_fPA24_A24_fPA5_A5_fE8weight_s;
	add.s32 	%r11, %r10, %r9;
	mul.wide.u16 	%r12, %rs8, 20;
	add.s32 	%r13, %r11, %r12;
	and.b16  	%rs13, %rs12, 255;
	mul.wide.u16 	%r14, %rs13, 4;
	add.s32 	%r15, %r13, %r14;
	st.shared.f32 	[%r15], %f1;
$L__BB3_2:
	bar.sync 	0;
	setp.gt.s32 	%p2, %r2, 86399;
	@%p2 bra 	$L__BB3_4;
	mul.hi.s32 	%r16, %r2, 1374389535;
	shr.u32 	%r17, %r16, 31;
	shr.s32 	%r18, %r16, 3;
	add.s32 	%r19, %r18, %r17;
	mul.hi.s32 	%r20, %r19, 715827883;
	shr.u32 	%r21, %r20, 31;
	add.s32 	%r22, %r20, %r21;
	mul.lo.s32 	%r23, %r22, 6;
	sub.s32 	%r24, %r19, %r23;
	cvta.to.global.u64 	%rd11, %rd2;
	mul.wide.s32 	%rd12, %r24, 2304;
	add.s64 	%rd13, %rd11, %rd12;
	mul.hi.s32 	%r25, %r2, 458129845;
	shr.u32 	%r26, %r25, 31;
	shr.s32 	%r27, %r25, 4;
	add.s32 	%r28, %r27, %r26;
	mul.hi.s32 	%r29, %r28, 715827883;
	shr.u32 	%r30, %r29, 31;
	shr.u32 	%r31, %r29, 2;
	add.s32 	%r32, %r31, %r30;
	mul.lo.s32 	%r33, %r32, 24;
	sub.s32 	%r34, %r28, %r33;
	mul.wide.s32 	%rd14, %r34, 96;
	add.s64 	%rd15, %rd13, %rd14;
	mul.hi.s32 	%r35, %r2, -1851608123;
	add.s32 	%r36, %r35, %r2;
	shr.u32 	%r37, %r36, 31;
	shr.s32 	%r38, %r36, 11;
	add.s32 	%r39, %r38, %r37;
	mul.hi.s32 	%r40, %r39, 715827883;
	shr.u32 	%r41, %r40, 31;
	shr.u32 	%r42, %r40, 2;
	add.s32 	%r43, %r42, %r41;
	mul.lo.s32 	%r44, %r43, 24;
	sub.s32 	%r45, %r39, %r44;
	mul.wide.s32 	%rd16, %r45, 4;
	add.s64 	%rd17, %rd15, %rd16;
	mov.u32 	%r46, _ZZ12fp_preact_c1PA28_fPA24_A24_fPA5_A5_fE8weight_s;
	mad.lo.s32 	%r47, %r24, 100, %r46;
	mul.hi.s32 	%r48, %r2, 1717986919;
	shr.u32 	%r49, %r48, 31;
	shr.s32 	%r50, %r48, 1;
	add.s32 	%r51, %r50, %r49;
	mul.lo.s32 	%r52, %r51, 5;
	sub.s32 	%r53, %r2, %r52;
	mad.lo.s32 	%r54, %r53, 20, %r47;
	mul.hi.s32 	%r55, %r51, 1717986919;
	shr.u32 	%r56, %r55, 31;
	shr.s32 	%r57, %r55, 1;
	add.s32 	%r58, %r57, %r56;
	mul.lo.s32 	%r59, %r58, 5;
	sub.s32 	%r60, %r51, %r59;
	shl.b32 	%r61, %r60, 2;
	add.s32 	%r62, %r54, %r61;
	ld.shared.f32 	%f2, [%r62];
	add.s32 	%r63, %r34, %r53;
	cvta.to.global.u64 	%rd18, %rd1;
	mul.wide.s32 	%rd19, %r63, 112;
	add.s64 	%rd20, %rd18, %rd19;
	add.s32 	%r64, %r45, %r60;
	mul.wide.s32 	%rd21, %r64, 4;
	add.s64 	%rd22, %rd20, %rd21;
	ld.global.f32 	%f3, [%rd22];
	mul.f32 	%f4, %f2, %f3;
	atom.global.add.f32 	%f5, [%rd17], %f4;
$L__BB3_4:
	ret;

}
	// .globl	_Z10fp_bias_c1PA24_A24_fPf
.visible .entry _Z10fp_bias_c1PA24_A24_fPf(
	.param .u64 .ptr .align 1 _Z10fp_bias_c1PA24_A24_fPf_param_0,
	.param .u64 .ptr .align 1 _Z10fp_bias_c1PA24_A24_fPf_param_1
)
{
	.reg .pred 	%p<2>;
	.reg .b32 	%r<21>;
	.reg .b32 	%f<4>;
	.reg .b64 	%rd<13>;

	ld.param.u64 	%rd1, [_Z10fp_bias_c1PA24_A24_fPf_param_0];
	ld.param.u64 	%rd2, [_Z10fp_bias_c1PA24_A24_fPf_param_1];
	mov.u32 	%r2, %ctaid.x;
	mov.u32 	%r3, %ntid.x;
	mov.u32 	%r4, %tid.x;
	mad.lo.s32 	%r1, %r2, %r3, %r4;
	setp.gt.s32 	%p1, %r1, 3455;
	@%p1 bra 	$L__BB4_2;
	cvta.to.global.u64 	%rd3, %rd2;
	cvta.to.global.u64 	%rd4, %rd1;
	mul.hi.s32 	%r5, %r1, 954437177;
	shr.u32 	%r6, %r5, 31;
	shr.s32 	%r7, %r5, 7;
	add.s32 	%r8, %r7, %r6;
	mul.wide.s32 	%rd5, %r8, 4;
	add.s64 	%rd6, %rd3, %rd5;
	ld.global.f32 	%f1, [%rd6];
	mul.wide.s32 	%rd7, %r8, 2304;
	add.s64 	%rd8, %rd4, %rd7;
	mul.hi.s32 	%r9, %r1, 715827883;
	shr.u32 	%r10, %r9, 31;
	shr.s32 	%r11, %r9, 2;
	add.s32 	%r12, %r11, %r10;
	mul.hi.s32 	%r13, %r12, 715827883;
	shr.u32 	%r14, %r13, 31;
	shr.u32 	%r15, %r13, 2;
	add.s32 	%r16, %r15, %r14;
	mul.lo.s32 	%r17, %r16, 24;
	sub.s32 	%r18, %r12, %r17;
	mul.wide.s32 	%rd9, %r18, 96;
	add.s64 	%rd10, %rd8, %rd9;
	mul.lo.s32 	%r19, %r12, 24;
	sub.s32 	%r20, %r1, %r19;
	mul.wide.s32 	%rd11, %r20, 4;
	add.s64 	%rd12, %rd10, %rd11;
	ld.global.f32 	%f2, [%rd12];
	add.f32 	%f3, %f1, %f2;
	st.global.f32 	[%rd12], %f3;
$L__BB4_2:
	ret;

}
	// .globl	_Z12fp_preact_s1PA24_A24_fPA6_A6_fPA4_A4_f
.visible .entry _Z12fp_preact_s1PA24_A24_fPA6_A6_fPA4_A4_f(
	.param .u64 .ptr .align 1 _Z12fp_preact_s1PA24_A24_fPA6_A6_fPA4_A4_f_param_0,
	.param .u64 .ptr .align 1 _Z12fp_preact_s1PA24_A24_fPA6_A6_fPA4_A4_f_param_1,
	.param .u64 .ptr .align 1 _Z12fp_preact_s1PA24_A24_fPA6_A6_fPA4_A4_f_param_2
)
{
	.reg .pred 	%p<2>;
	.reg .b32 	%r<21>;
	.reg .b32 	%f<65>;
	.reg .b64 	%rd<19>;

	ld.param.u64 	%rd1, [_Z12fp_preact_s1PA24_A24_fPA6_A6_fPA4_A4_f_param_0];
	ld.param.u64 	%rd2, [_Z12fp_preact_s1PA24_A24_fPA6_A6_fPA4_A4_f_param_1];
	ld.param.u64 	%rd3, [_Z12fp_preact_s1PA24_A24_fPA6_A6_fPA4_A4_f_param_2];
	mov.u32 	%r2, %ctaid.x;
	mov.u32 	%r3, %ntid.x;
	mov.u32 	%r4, %tid.x;
	mad.lo.s32 	%r1, %r2, %r3, %r4;
	setp.gt.s32 	%p1, %r1, 215;
	@%p1 bra 	$L__BB5_2;
	cvta.to.global.u64 	%rd4, %rd3;
	cvta.to.global.u64 	%rd5, %rd1;
	cvta.to.global.u64 	%rd6, %rd2;
	mul.hi.s32 	%r5, %r1, 954437177;
	shr.u32 	%r6, %r5, 31;
	shr.s32 	%r7, %r5, 3;
	add.s32 	%r8, %r7, %r6;
	mul.wide.s32 	%rd7, %r8, 144;
	add.s64 	%rd8, %rd6, %rd7;
	mul.hi.s32 	%r9, %r1, 715827883;
	shr.u32 	%r10, %r9, 31;
	add.s32 	%r11, %r9, %r10;
	mul.hi.s32 	%r12, %r11, 715827883;
	shr.u32 	%r13, %r12, 31;
	add.s32 	%r14, %r12, %r13;
	mul.lo.s32 	%r15, %r14, 6;
	sub.s32 	%r16, %r11, %r15;
	mul.wide.s32 	%rd9, %r16, 24;
	add.s64 	%rd10, %rd8, %rd9;
	mul.lo.s32 	%r17, %r11, 6;
	sub.s32 	%r18, %r1, %r17;
	mul.wide.s32 	%rd11, %r18, 4;
	add.s64 	%rd12, %rd10, %rd11;
	mul.wide.s32 	%rd13, %r8, 2304;
	add.s64 	%rd14, %rd5, %rd13;
	shl.b32 	%r19, %r18, 2;
	shl.b32 	%r20, %r16, 2;
	ld.global.f32 	%f1, [%rd4];
	mul.wide.s32 	%rd15, %r20, 96;
	add.s64 	%rd16, %rd14, %rd15;
	mul.wide.s32 	%rd17, %r19, 4;
	add.s64 	%rd18, %rd16, %rd17;
	ld.global.f32 	%f2, [%rd18];
	mul.f32 	%f3, %f1, %f2;
	atom.global.add.f32 	%f4, [%rd12], %f3;
	ld.global.f32 	%f5, [%rd4+4];
	ld.global.f32 	%f6, [%rd18+4];
	mul.f32 	%f7, %f5, %f6;
	atom.global.add.f32 	%f8, [%rd12], %f7;
	ld.global.f32 	%f9, [%rd4+8];
	ld.global.f32 	%f10, [%rd18+8];
	mul.f32 	%f11, %f9, %f10;
	atom.global.add.f32 	%f12, [%rd12], %f11;
	ld.global.f32 	%f13, [%rd4+12];
	ld.global.f32 	%f14, [%rd18+12];
	mul.f32 	%f15, %f13, %f14;
	atom.global.add.f32 	%f16, [%rd12], %f15;
	ld.global.f32 	%f17, [%rd4+16];
	ld.global.f32 	%f18, [%rd18+96];
	mul.f32 	%f19, %f17, %f18;
	atom.global.add.f32 	%f20, [%rd12], %f19;
	ld.global.f32 	%f21, [%rd4+20];
	ld.global.f32 	%f22, [%rd18+100];
	mul.f32 	%f23, %f21, %f22;
	atom.global.add.f32 	%f24, [%rd12], %f23;
	ld.global.f32 	%f25, [%rd4+24];
	ld.global.f32 	%f26, [%rd18+104];
	mul.f32 	%f27, %f25, %f26;
	atom.global.add.f32 	%f28, [%rd12], %f27;
	ld.global.f32 	%f29, [%rd4+28];
	ld.global.f32 	%f30, [%rd18+108];
	mul.f32 	%f31, %f29, %f30;
	atom.global.add.f32 	%f32, [%rd12], %f31;
	ld.global.f32 	%f33, [%rd4+32];
	ld.global.f32 	%f34, [%rd18+192];
	mul.f32 	%f35, %f33, %f34;
	atom.global.add.f32 	%f36, [%rd12], %f35;
	ld.global.f32 	%f37, [%rd4+36];
	ld.global.f32 	%f38, [%rd18+196];
	mul.f32 	%f39, %f37, %f38;
	atom.global.add.f32 	%f40, [%rd12], %f39;
	ld.global.f32 	%f41, [%rd4+40];
	ld.global.f32 	%f42, [%rd18+200];
	mul.f32 	%f43, %f41, %f42;
	atom.global.add.f32 	%f44, [%rd12], %f43;
	ld.global.f32 	%f45, [%rd4+44];
	ld.global.f32 	%f46, [%rd18+204];
	mul.f32 	%f47, %f45, %f46;
	atom.global.add.f32 	%f48, [%rd12], %f47;
	ld.global.f32 	%f49, [%rd4+48];
	ld.global.f32 	%f50, [%rd18+288];
	mul.f32 	%f51, %f49, %f50;
	atom.global.add.f32 	%f52, [%rd12], %f51;
	ld.global.f32 	%f53, [%rd4+52];
	ld.global.f32 	%f54, [%rd18+292];
	mul.f32 	%f55, %f53, %f54;
	atom.global.add.f32 	%f56, [%rd12], %f55;
	ld.global.f32 	%f57, [%rd4+56];
	ld.global.f32 	%f58, [%rd18+296];
	mul.f32 	%f59, %f57, %f58;
	atom.global.add.f32 	%f60, [%rd12], %f59;
	ld.global.f32 	%f61, [%rd4+60];
	ld.global.f32 	%f62, [%rd18+300];
	mul.f32 	%f63, %f61, %f62;
	atom.global.add.f32 	%f64, [%rd12], %f63;
$L__BB5_2:
	ret;

}
	// .globl	_Z10fp_bias_s1PA6_A6_fPf
.visible .entry _Z10fp_bias_s1PA6_A6_fPf(
	.param .u64 .ptr .align 1 _Z10fp_bias_s1PA6_A6_fPf_param_0,
	.param .u64 .ptr .align 1 _Z10fp_bias_s1PA6_A6_fPf_param_1
)
{
	.reg .pred 	%p<2>;
	.reg .b32 	%r<19>;
	.reg .b32 	%f<4>;
	.reg .b64 	%rd<11>;

	ld.param.u64 	%rd1, [_Z10fp_bias_s1PA6_A6_fPf_param_0];
	ld.param.u64 	%rd2, [_Z10fp_bias_s1PA6_A6_fPf_param_1];
	mov.u32 	%r2, %ctaid.x;
	mov.u32 	%r3, %ntid.x;
	mov.u32 	%r4, %tid.x;
	mad.lo.s32 	%r1, %r2, %r3, %r4;
	setp.gt.s32 	%p1, %r1, 215;
	@%p1 bra 	$L__BB6_2;
	cvta.to.global.u64 	%rd3, %rd2;
	cvta.to.global.u64 	%rd4, %rd1;
	ld.global.f32 	%f1, [%rd3];
	mul.hi.s32 	%r5, %r1, 954437177;
	shr.u32 	%r6, %r5, 31;
	shr.s32 	%r7, %r5, 3;
	add.s32 	%r8, %r7, %r6;
	mul.wide.s32 	%rd5, %r8, 144;
	add.s64 	%rd6, %rd4, %rd5;
	mul.hi.s32 	%r9, %r1, 715827883;
	shr.u32 	%r10, %r9, 31;
	add.s32 	%r11, %r9, %r10;
	mul.hi.s32 	%r12, %r11, 715827883;
	shr.u32 	%r13, %r12, 31;
	add.s32 	%r14, %r12, %r13;
	mul.lo.s32 	%r15, %r14, 6;
	sub.s32 	%r16, %r11, %r15;
	mul.wide.s32 	%rd7, %r16, 24;
	add.s64 	%rd8, %rd6, %rd7;
	mul.lo.s32 	%r17, %r11, 6;
	sub.s32 	%r18, %r1, %r17;
	mul.wide.s32 	%rd9, %r18, 4;
	add.s64 	%rd10, %rd8, %rd9;
	ld.global.f32 	%f2, [%rd10];
	add.f32 	%f3, %f1, %f2;
	st.global.f32 	[%rd10], %f3;
$L__BB6_2:
	ret;

}
	// .globl	_Z11fp_preact_fPA6_A6_fPfPA6_S0_
.visible .entry _Z11fp_preact_fPA6_A6_fPfPA6_S0_(
	.param .u64 .ptr .align 1 _Z11fp_preact_fPA6_A6_fPfPA6_S0__param_0,
	.param .u64 .ptr .align 1 _Z11fp_preact_fPA6_A6_fPfPA6_S0__param_1,
	.param .u64 .ptr .align 1 _Z11fp_preact_fPA6_A6_fPfPA6_S0__param_2
)
{
	.reg .pred 	%p<2>;
	.reg .b32 	%r<36>;
	.reg .b32 	%f<5>;
	.reg .b64 	%rd<20>;

	ld.param.u64 	%rd1, [_Z11fp_preact_fPA6_A6_fPfPA6_S0__param_0];
	ld.param.u64 	%rd2, [_Z11fp_preact_fPA6_A6_fPfPA6_S0__param_1];
	ld.param.u64 	%rd3, [_Z11fp_preact_fPA6_A6_fPfPA6_S0__param_2];
	mov.u32 	%r2, %ctaid.x;
	mov.u32 	%r3, %ntid.x;
	mov.u32 	%r4, %tid.x;
	mad.lo.s32 	%r1, %r2, %r3, %r4;
	setp.gt.s32 	%p1, %r1, 2159;
	@%p1 bra 	$L__BB7_2;
	cvta.to.global.u64 	%rd4, %rd3;
	cvta.to.global.u64 	%rd5, %rd1;
	cvta.to.global.u64 	%rd6, %rd2;
	mul.hi.s32 	%r5, %r1, 1717986919;
	shr.u32 	%r6, %r5, 31;
	shr.s32 	%r7, %r5, 2;
	add.s32 	%r8, %r7, %r6;
	mul.lo.s32 	%r9, %r8, 10;
	sub.s32 	%r10, %r1, %r9;
	mul.wide.s32 	%rd7, %r10, 4;
	add.s64 	%rd8, %rd6, %rd7;
	mul.wide.s32 	%rd9, %r10, 864;
	add.s64 	%rd10, %rd4, %rd9;
	mul.hi.s32 	%r11, %r8, 715827883;
	shr.u32 	%r12, %r11, 31;
	add.s32 	%r13, %r11, %r12;
	mul.lo.s32 	%r14, %r13, 6;
	sub.s32 	%r15, %r8, %r14;
	mul.wide.s32 	%rd11, %r15, 144;
	add.s64 	%rd12, %rd10, %rd11;
	mul.hi.s32 	%r16, %r1, -2004318071;
	add.s32 	%r17, %r16, %r1;
	shr.u32 	%r18, %r17, 31;
	shr.s32 	%r19, %r17, 5;
	add.s32 	%r20, %r19, %r18;
	mul.hi.s32 	%r21, %r20, 715827883;
	shr.u32 	%r22, %r21, 31;
	add.s32 	%r23, %r21, %r22;
	mul.lo.s32 	%r24, %r23, 6;
	sub.s32 	%r25, %r20, %r24;
	mul.wide.s32 	%rd13, %r25, 24;
	add.s64 	%rd14, %rd12, %rd13;
	mul.hi.s32 	%r26, %r1, -1240768329;
	add.s32 	%r27, %r26, %r1;
	shr.u32 	%r28, %r27, 31;
	shr.s32 	%r29, %r27, 8;
	add.s32 	%r30, %r29, %r28;
	mul.hi.s32 	%r31, %r30, 715827883;
	shr.u32 	%r32, %r31, 31;
	add.s32 	%r33, %r31, %r32;
	mul.lo.s32 	%r34, %r33, 6;
	sub.s32 	%r35, %r30, %r34;
	mul.wide.s32 	%rd15, %r35, 4;
	add.s64 	%rd16, %rd14, %rd15;
	ld.global.f32 	%f1, [%rd16];
	add.s64 	%rd17, %rd5, %rd11;
	add.s64 	%rd18, %rd17, %rd13;
	add.s64 	%rd19, %rd18, %rd15;
	ld.global.f32 	%f2, [%rd19];
	mul.f32 	%f3, %f1, %f2;
	atom.global.add.f32 	%f4, [%rd8], %f3;
$L__BB7_2:
	ret;

}
	// .globl	_Z9fp_bias_fPfS_
.visible .entry _Z9fp_bias_fPfS_(
	.param .u64 .ptr .align 1 _Z9fp_bias_fPfS__param_0,
	.param .u64 .ptr .align 1 _Z9fp_bias_fPfS__param_1
)
{
	.reg .pred 	%p<2>;
	.reg .b32 	%r<5>;
	.reg .b32 	%f<4>;
	.reg .b64 	%rd<8>;

	ld.param.u64 	%rd1, [_Z9fp_bias_fPfS__param_0];
	ld.param.u64 	%rd2, [_Z9fp_bias_fPfS__param_1];
	mov.u32 	%r2, %ctaid.x;
	mov.u32 	%r3, %ntid.x;
	mov.u32 	%r4, %tid.x;
	mad.lo.s32 	%r1, %r2, %r3, %r4;
	setp.gt.s32 	%p1, %r1, 9;
	@%p1 bra 	$L__BB8_2;
	cvta.to.global.u64 	%rd3, %rd2;
	cvta.to.global.u64 	%rd4, %rd1;
	mul.wide.s32 	%rd5, %r1, 4;
	add.s64 	%rd6, %rd3, %rd5;
	ld.global.f32 	%f1, [%rd6];
	add.s64 	%rd7, %rd4, %rd5;
	ld.global.f32 	%f2, [%rd7];
	add.f32 	%f3, %f1, %f2;
	st.global.f32 	[%rd7], %f3;
$L__BB8_2:
	ret;

}
	// .globl	_Z11bp_weight_fPA6_A6_A6_fPfPS0_
.visible .entry _Z11bp_weight_fPA6_A6_A6_fPfPS0_(
	.param .u64 .ptr .align 1 _Z11bp_weight_fPA6_A6_A6_fPfPS0__param_0,
	.param .u64 .ptr .align 1 _Z11bp_weight_fPA6_A6_A6_fPfPS0__param_1,
	.param .u64 .ptr .align 1 _Z11bp_weight_fPA6_A6_A6_fPfPS0__param_2
)
{
	.reg .pred 	%p<2>;
	.reg .b32 	%r<36>;
	.reg .b32 	%f<4>;
	.reg .b64 	%rd<20>;

	ld.param.u64 	%rd1, [_Z11bp_weight_fPA6_A6_A6_fPfPS0__param_0];
	ld.param.u64 	%rd2, [_Z11bp_weight_fPA6_A6_A6_fPfPS0__param_1];
	ld.param.u64 	%rd3, [_Z11bp_weight_fPA6_A6_A6_fPfPS0__param_2];
	mov.u32 	%r2, %ctaid.x;
	mov.u32 	%r3, %ntid.x;
	mov.u32 	%r4, %tid.x;
	mad.lo.s32 	%r1, %r2, %r3, %r4;
	setp.gt.s32 	%p1, %r1, 2159;
	@%p1 bra 	$L__BB9_2;
	cvta.to.global.u64 	%rd4, %rd2;
	cvta.to.global.u64 	%rd5, %rd3;
	cvta.to.global.u64 	%rd6, %rd1;
	mul.hi.s32 	%r5, %r1, 1717986919;
	shr.u32 	%r6, %r5, 31;
	shr.s32 	%r7, %r5, 2;
	add.s32 	%r8, %r7, %r6;
	mul.lo.s32 	%r9, %r8, 10;
	sub.s32 	%r10, %r1, %r9;
	mul.wide.s32 	%rd7, %r10, 4;
	add.s64 	%rd8, %rd4, %rd7;
	ld.global.f32 	%f1, [%rd8];
	mul.hi.s32 	%r11, %r8, 715827883;
	shr.u32 	%r12, %r11, 31;
	add.s32 	%r13, %r11, %r12;
	mul.lo.s32 	%r14, %r13, 6;
	sub.s32 	%r15, %r8, %r14;
	mul.wide.s32 	%rd9, %r15, 144;
	add.s64 	%rd10, %rd5, %rd9;
	mul.hi.s32 	%r16, %r1, -2004318071;
	add.s32 	%r17, %r16, %r1;
	shr.u32 	%r18, %r17, 31;
	shr.s32 	%r19, %r17, 5;
	add.s32 	%r20, %r19, %r18;
	mul.hi.s32 	%r21, %r20, 715827883;
	shr.u32 	%r22, %r21, 31;
	add.s32 	%r23, %r21, %r22;
	mul.lo.s32 	%r24, %r23, 6;
	sub.s32 	%r25, %r20, %r24;
	mul.wide.s32 	%rd11, %r25, 24;
	add.s64 	%rd12, %rd10, %rd11;
	mul.hi.s32 	%r26, %r1, -1240768329;
	add.s32 	%r27, %r26, %r1;
	shr.u32 	%r28, %r27, 31;
	shr.s32 	%r29, %r27, 8;
	add.s32 	%r30, %r29, %r28;
	mul.hi.s32 	%r31, %r30, 715827883;
	shr.u32 	%r32, %r31, 31;
	add.s32 	%r33, %r31, %r32;
	mul.lo.s32 	%r34, %r33, 6;
	sub.s32 	%r35, %r30, %r34;
	mul.wide.s32 	%rd13, %r35, 4;
	add.s64 	%rd14, %rd12, %rd13;
	ld.global.f32 	%f2, [%rd14];
	mul.f32 	%f3, %f1, %f2;
	mul.wide.s32 	%rd15, %r10, 864;
	add.s64 	%rd16, %rd6, %rd15;
	add.s64 	%rd17, %rd16, %rd9;
	add.s64 	%rd18, %rd17, %rd11;
	add.s64 	%rd19, %rd18, %rd13;
	st.global.f32 	[%rd19], %f3;
$L__BB9_2:
	ret;

}
	// .globl	_Z9bp_bias_fPfS_
.visible .entry _Z9bp_bias_fPfS_(
	.param .u64 .ptr .align 1 _Z9bp_bias_fPfS__param_0,
	.param .u64 .ptr .align 1 _Z9bp_bias_fPfS__param_1
)
{
	.reg .pred 	%p<2>;
	.reg .b32 	%r<5>;
	.reg .b32 	%f<4>;
	.reg .b64 	%rd<8>;

	ld.param.u64 	%rd1, [_Z9bp_bias_fPfS__param_0];
	ld.param.u64 	%rd2, [_Z9bp_bias_fPfS__param_1];
	mov.u32 	%r2, %ctaid.x;
	mov.u32 	%r3, %ntid.x;
	mov.u32 	%r4, %tid.x;
	mad.lo.s32 	%r1, %r2, %r3, %r4;
	setp.gt.s32 	%p1, %r1, 9;
	@%p1 bra 	$L__BB10_2;
	cvta.to.global.u64 	%rd3, %rd2;
	cvta.to.global.u64 	%rd4, %rd1;
	mul.wide.s32 	%rd5, %r1, 4;
	add.s64 	%rd6, %rd3, %rd5;
	ld.global.f32 	%f1, [%rd6];
	add.s64 	%rd7, %rd4, %rd5;
	ld.global.f32 	%f2, [%rd7];
	fma.rn.f32 	%f3, %f1, 0f3DCCCCCD, %f2;
	st.global.f32 	[%rd7], %f3;
$L__BB10_2:
	ret;

}
	// .globl	_Z12bp_output_s1PA6_A6_fPA6_S0_Pf
.visible .entry _Z12bp_output_s1PA6_A6_fPA6_S0_Pf(
	.param .u64 .ptr .align 1 _Z12bp_output_s1PA6_A6_fPA6_S0_Pf_param_0,
	.param .u64 .ptr .align 1 _Z12bp_output_s1PA6_A6_fPA6_S0_Pf_param_1,
	.param .u64 .ptr .align 1 _Z12bp_output_s1PA6_A6_fPA6_S0_Pf_param_2
)
{
	.reg .pred 	%p<2>;
	.reg .b32 	%r<36>;
	.reg .b32 	%f<5>;
	.reg .b64 	%rd<20>;

	ld.param.u64 	%rd1, [_Z12bp_output_s1PA6_A6_fPA6_S0_Pf_param_0];
	ld.param.u64 	%rd2, [_Z12bp_output_s1PA6_A6_fPA6_S0_Pf_param_1];
	ld.param.u64 	%rd3, [_Z12bp_output_s1PA6_A6_fPA6_S0_Pf_param_2];
	mov.u32 	%r2, %ctaid.x;
	mov.u32 	%r3, %ntid.x;
	mov.u32 	%r4, %tid.x;
	mad.lo.s32 	%r1, %r2, %r3, %r4;
	setp.gt.s32 	%p1, %r1, 2159;
	@%p1 bra 	$L__BB11_2;
	cvta.to.global.u64 	%rd4, %rd2;
	cvta.to.global.u64 	%rd5, %rd3;
	cvta.to.global.u64 	%rd6, %rd1;
	mul.hi.s32 	%r5, %r1, 1717986919;
	shr.u32 	%r6, %r5, 31;
	shr.s32 	%r7, %r5, 2;
	add.s32 	%r8, %r7, %r6;
	mul.lo.s32 	%r9, %r8, 10;
	sub.s32 	%r10, %r1, %r9;
	mul.hi.s32 	%r11, %r8, 715827883;
	shr.u32 	%r12, %r11, 31;
	add.s32 	%r13, %r11, %r12;
	mul.lo.s32 	%r14, %r13, 6;
	sub.s32 	%r15, %r8, %r14;
	mul.hi.s32 	%r16, %r1, -2004318071;
	add.s32 	%r17, %r16, %r1;
	shr.u32 	%r18, %r17, 31;
	shr.s32 	%r19, %r17, 5;
	add.s32 	%r20, %r19, %r18;
	mul.hi.s32 	%r21, %r20, 715827883;
	shr.u32 	%r22, %r21, 31;
	add.s32 	%r23, %r21, %r22;
	mul.lo.s32 	%r24, %r23, 6;
	sub.s32 	%r25, %r20, %r24;
	mul.hi.s32 	%r26, %r1, -1240768329;
	add.s32 	%r27, %r26, %r1;
	shr.u32 	%r28, %r27, 31;
	shr.s32 	%r29, %r27, 8;
	add.s32 	%r30, %r29, %r28;
	mul.hi.s32 	%r31, %r30, 715827883;
	shr.u32 	%r32, %r31, 31;
	add.s32 	%r33, %r31, %r32;
	mul.lo.s32 	%r34, %r33, 6;
	sub.s32 	%r35, %r30, %r34;
	mul.wide.s32 	%rd7, %r15, 144;
	add.s64 	%rd8, %rd6, %rd7;
	mul.wide.s32 	%rd9, %r25, 24;
	add.s64 	%rd10, %rd8, %rd9;
	mul.wide.s32 	%rd11, %r35, 4;
	add.s64 	%rd12, %rd10, %rd11;
	mul.wide.s32 	%rd13, %r10, 864;
	add.s64 	%rd14, %rd4, %rd13;
	add.s64 	%rd15, %rd14, %rd7;
	add.s64 	%rd16, %rd15, %rd9;
	add.s64 	%rd17, %rd16, %rd11;
	ld.global.f32 	%f1, [%rd17];
	mul.wide.s32 	%rd18, %r10, 4;
	add.s64 	%rd19, %rd5, %rd18;
	ld.global.f32 	%f2, [%rd19];
	mul.f32 	%f3, %f1, %f2;
	atom.global.add.f32 	%f4, [%rd12], %f3;
$L__BB11_2:
	ret;

}
	// .globl	_Z12bp_preact_s1PA6_A6_fS1_S1_
.visible .entry _Z12bp_preact_s1PA6_A6_fS1_S1_(
	.param .u64 .ptr .align 1 _Z12bp_preact_s1PA6_A6_fS1_S1__param_0,
	.param .u64 .ptr .align 1 _Z12bp_preact_s1PA6_A6_fS1_S1__param_1,
	.param .u64 .ptr .align 1 _Z12bp_preact_s1PA6_A6_fS1_S1__param_2
)
{
	.reg .pred 	%p<2>;
	.reg .b32 	%r<26>;
	.reg .b32 	%f<20>;
	.reg .b64 	%rd<19>;

	ld.param.u64 	%rd1, [_Z12bp_preact_s1PA6_A6_fS1_S1__param_0];
	ld.param.u64 	%rd2, [_Z12bp_preact_s1PA6_A6_fS1_S1__param_1];
	ld.param.u64 	%rd3, [_Z12bp_preact_s1PA6_A6_fS1_S1__param_2];
	mov.u32 	%r2, %ctaid.x;
	mov.u32 	%r3, %ntid.x;
	mov.u32 	%r4, %tid.x;
	mad.lo.s32 	%r1, %r2, %r3, %r4;
	setp.gt.s32 	%p1, %r1, 215;
	@%p1 bra 	$L__BB12_2;
	cvta.to.global.u64 	%rd4, %rd3;
	cvta.to.global.u64 	%rd5, %rd2;
	cvta.to.global.u64 	%rd6, %rd1;
	mul.hi.s32 	%r5, %r1, 715827883;
	shr.u32 	%r6, %r5, 31;
	add.s32 	%r7, %r5, %r6;
	mul.lo.s32 	%r8, %r7, 6;
	sub.s32 	%r9, %r1, %r8;
	mul.hi.s32 	%r10, %r7, 715827883;
	shr.u32 	%r11, %r10, 31;
	add.s32 	%r12, %r10, %r11;
	mul.lo.s32 	%r13, %r12, 6;
	sub.s32 	%r14, %r7, %r13;
	mul.hi.s32 	%r15, %r1, 954437177;
	shr.u32 	%r16, %r15, 31;
	shr.s32 	%r17, %r15, 3;
	add.s32 	%r18, %r17, %r16;
	mul.hi.s32 	%r19, %r18, 715827883;
	shr.u32 	%r20, %r19, 31;
	add.s32 	%r21, %r19, %r20;
	mul.lo.s32 	%r22, %r21, 6;
	sub.s32 	%r23, %r18, %r22;
	mul.wide.s32 	%rd7, %r9, 144;
	add.s64 	%rd8, %rd4, %rd7;
	mul.wide.s32 	%rd9, %r14, 24;
	add.s64 	%rd10, %rd8, %rd9;
	mul.wide.s32 	%rd11, %r23, 4;
	add.s64 	%rd12, %rd10, %rd11;
	ld.global.f32 	%f1, [%rd12];
	fma.rn.f32 	%f2, %f1, 0fBBBB989D, 0f3F000000;
	cvt.sat.f32.f32 	%f3, %f2;
	mov.f32 	%f4, 0f4B400001;
	mov.f32 	%f5, 0f437C0000;
	fma.rm.f32 	%f6, %f3, %f5, %f4;
	add.f32 	%f7, %f6, 0fCB40007F;
	neg.f32 	%f8, %f7;
	fma.rn.f32 	%f9, %f1, 0fBFB8AA3B, %f8;
	fma.rn.f32 	%f10, %f1, 0fB2A57060, %f9;
	mov.b32 	%r24, %f6;
	shl.b32 	%r25, %r24, 23;
	mov.b32 	%f11, %r25;
	ex2.approx.ftz.f32 	%f12, %f10;
	fma.rn.f32 	%f13, %f12, %f11, 0f3F800000;
	rcp.rn.f32 	%f14, %f13;
	add.s64 	%rd13, %rd5, %rd7;
	add.s64 	%rd14, %rd13, %rd9;
	add.s64 	%rd15, %rd14, %rd11;
	ld.global.f32 	%f15, [%rd15];
	mul.f32 	%f16, %f15, %f14;
	mov.f32 	%f17, 0f3F800000;
	sub.f32 	%f18, %f17, %f14;
	mul.f32 	%f19, %f16, %f18;
	add.s64 	%rd16, %rd6, %rd7;
	add.s64 	%rd17, %rd16, %rd9;
	add.s64 	%rd18, %rd17, %rd11;
	st.global.f32 	[%rd18], %f19;
$L__BB12_2:
	ret;

}
	// .globl	_Z12bp_weight_s1PA4_A4_fPA6_A6_fPA24_A24_f
.visible .entry _Z12bp_weight_s1PA4_A4_fPA6_A6_fPA24_A24_f(
	.param .u64 .ptr .align 1 _Z12bp_weight_s1PA4_A4_fPA6_A6_fPA24_A24_f_param_0,
	.param .u64 .ptr .align 1 _Z12bp_weight_s1PA4_A4_fPA6_A6_fPA24_A24_f_param_1,
	.param .u64 .ptr .align 1 _Z12bp_weight_s1PA4_A4_fPA6_A6_fPA24_A24_f_param_2
)
{
	.reg .pred 	%p<2>;
	.reg .b32 	%r<45>;
	.reg .b32 	%f<5>;
	.reg .b64 	%rd<23>;

	ld.param.u64 	%rd1, [_Z12bp_weight_s1PA4_A4_fPA6_A6_fPA24_A24_f_param_0];
	ld.param.u64 	%rd2, [_Z12bp_weight_s1PA4_A4_fPA6_A6_fPA24_A24_f_param_1];
	ld.param.u64 	%rd3, [_Z12bp_weight_s1PA4_A4_fPA6_A6_fPA24_A24_f_param_2];
	mov.u32 	%r2, %ctaid.x;
	mov.u32 	%r3, %ntid.x;
	mov.u32 	%r4, %tid.x;
	mad.lo.s32 	%r1, %r2, %r3, %r4;
	setp.gt.s32 	%p1, %r1, 3455;
	@%p1 bra 	$L__BB13_2;
	cvta.to.global.u64 	%rd4, %rd2;
	cvta.to.global.u64 	%rd5, %rd3;
	cvta.to.global.u64 	%rd6, %rd1;
	shr.s32 	%r5, %r1, 31;
	shr.u32 	%r6, %r5, 30;
	add.s32 	%r7, %r1, %r6;
	and.b32  	%r8, %r7, -4;
	sub.s32 	%r9, %r1, %r8;
	mul.wide.s32 	%rd7, %r9, 16;
	add.s64 	%rd8, %rd6, %rd7;
	shr.s32 	%r10, %r7, 2;
	shr.u32 	%r11, %r10, 30;
	add.s32 	%r12, %r10, %r11;
	and.b32  	%r13, %r12, -4;
	sub.s32 	%r14, %r10, %r13;
	mul.wide.s32 	%rd9, %r14, 4;
	add.s64 	%rd10, %rd8, %rd9;
	shr.u32 	%r15, %r5, 28;
	add.s32 	%r16, %r1, %r15;
	shr.s32 	%r17, %r16, 4;
	mul.hi.s32 	%r18, %r17, 715827883;
	shr.u32 	%r19, %r18, 31;
	add.s32 	%r20, %r18, %r19;
	mul.lo.s32 	%r21, %r20, 6;
	sub.s32 	%r22, %r17, %r21;
	mul.wide.s32 	%rd11, %r22, 144;
	add.s64 	%rd12, %rd4, %rd11;
	mul.hi.s32 	%r23, %r1, 715827883;
	shr.u32 	%r24, %r23, 31;
	shr.s32 	%r25, %r23, 4;
	add.s32 	%r26, %r25, %r24;
	mul.hi.s32 	%r27, %r26, 715827883;
	shr.u32 	%r28, %r27, 31;
	add.s32 	%r29, %r27, %r28;
	mul.lo.s32 	%r30, %r29, 6;
	sub.s32 	%r31, %r26, %r30;
	mul.wide.s32 	%rd13, %r31, 24;
	add.s64 	%rd14, %rd12, %rd13;
	mul.hi.s32 	%r32, %r1, 954437177;
	shr.u32 	%r33, %r32, 31;
	shr.s32 	%r34, %r32, 7;
	add.s32 	%r35, %r34, %r33;
	mul.hi.s32 	%r36, %r35, 715827883;
	shr.u32 	%r37, %r36, 31;
	add.s32 	%r38, %r36, %r37;
	mul.lo.s32 	%r39, %r38, 6;
	sub.s32 	%r40, %r35, %r39;
	mul.wide.s32 	%rd15, %r40, 4;
	add.s64 	%rd16, %rd14, %rd15;
	ld.global.f32 	%f1, [%rd16];
	mul.wide.s32 	%rd17, %r22, 2304;
	add.s64 	%rd18, %rd5, %rd17;
	shl.b32 	%r41, %r31, 2;
	add.s32 	%r42, %r41, %r9;
	mul.wide.s32 	%rd19, %r42, 96;
	add.s64 	%rd20, %rd18, %rd19;
	shl.b32 	%r43, %r40, 2;
	add.s32 	%r44, %r43, %r14;
	mul.wide.s32 	%rd21, %r44, 4;
	add.s64 	%rd22, %rd20, %rd21;
	ld.global.f32 	%f2, [%rd22];
	mul.f32 	%f3, %f1, %f2;
	atom.global.add.f32 	%f4, [%rd10], %f3;
$L__BB13_2:
	ret;

}
	// .globl	_Z10bp_bias_s1PfPA6_A6_f
.visible .entry _Z10bp_bias_s1PfPA6_A6_f(
	.param .u64 .ptr .align 1 _Z10bp_bias_s1PfPA6_A6_f_param_0,
	.param .u64 .ptr .align 1 _Z10bp_bias_s1PfPA6_A6_f_param_1
)
{
	.reg .pred 	%p<5>;
	.reg .b32 	%r<29>;
	.reg .b32 	%f<43>;
	.reg .b64 	%rd<11>;

	ld.param.u64 	%rd1, [_Z10bp_bias_s1PfPA6_A6_f_param_0];
	ld.param.u64 	%rd2, [_Z10bp_bias_s1PfPA6_A6_f_param_1];
	mov.u32 	%r2, %ctaid.x;
	mov.u32 	%r3, %ntid.x;
	mov.u32 	%r4, %tid.x;
	mad.lo.s32 	%r1, %r2, %r3, %r4;
	setp.gt.s32 	%p1, %r1, 215;
	@%p1 bra 	$L__BB14_2;
	cvta.to.global.u64 	%rd3, %rd2;
	cvta.to.global.u64 	%rd4, %rd1;
	mov.f32 	%f1, 0f32C00000;
	mov.f32 	%f2, 0f3F124925;
	mul.rn.f32 	%f3, %f2, %f1;
	mov.f32 	%f4, 0f3DA72F06;
	mov.f32 	%f5, 0f3DF94791;
	mul.rn.f32 	%f6, %f5, %f4;
	fma.rn.f32 	%f7, %f3, 0f3FB8AA3B, 0fB3616D87;
	fma.rn.f32 	%f8, 0fBE924925, 0f32A55E34, %f7;
	mul.f32 	%f9, %f6, 0f40400000;
	fma.rn.f32 	%f10, %f9, %f3, %f8;
	fma.rn.f32 	%f11, %f6, 0fBE924925, %f10;
	mov.f32 	%f12, 0f40259E8A;
	add.rn.f32 	%f13, %f12, %f11;
	mov.f32 	%f14, 0fC0259E8A;
	add.rn.f32 	%f15, %f13, %f14;
	neg.f32 	%f16, %f15;
	add.rn.f32 	%f17, %f11, %f16;
	mov.f32 	%f18, 0f40400000;
	mul.rn.f32 	%f19, %f13, %f18;
	neg.f32 	%f20, %f19;
	fma.rn.f32 	%f21, %f13, 0f40400000, %f20;
	fma.rn.f32 	%f22, %f17, 0f40400000, %f21;
	cvt.rni.f32.f32 	%f23, %f19;
	sub.f32 	%f24, %f19, %f23;
	add.f32 	%f25, %f24, %f22;
	fma.rn.f32 	%f26, %f25, 0f391FCB8E, 0f3AAF85ED;
	fma.rn.f32 	%f27, %f26, %f25, 0f3C1D9856;
	fma.rn.f32 	%f28, %f27, %f25, 0f3D6357BB;
	fma.rn.f32 	%f29, %f28, %f25, 0f3E75FDEC;
	fma.rn.f32 	%f30, %f29, %f25, 0f3F317218;
	fma.rn.f32 	%f31, %f30, %f25, 0f3F800000;
	cvt.rzi.s32.f32 	%r5, %f23;
	setp.gt.f32 	%p2, %f23, 0f00000000;
	selp.b32 	%r6, 0, -2097152000, %p2;
	add.s32 	%r7, %r6, 2130706432;
	mov.b32 	%f32, %r7;
	mul.f32 	%f33, %f31, %f32;
	shl.b32 	%r8, %r5, 23;
	sub.s32 	%r9, %r8, %r6;
	mov.b32 	%f34, %r9;
	mul.f32 	%f35, %f33, %f34;
	abs.f32 	%f36, %f19;
	setp.gt.f32 	%p3, %f36, 0f43180000;
	setp.lt.f32 	%p4, %f19, 0f00000000;
	selp.f32 	%f37, 0f00000000, 0f7F800000, %p4;
	selp.f32 	%f38, %f37, %f35, %p3;
	mul.hi.s32 	%r10, %r1, 715827883;
	shr.u32 	%r11, %r10, 31;
	add.s32 	%r12, %r10, %r11;
	mul.lo.s32 	%r13, %r12, 6;
	sub.s32 	%r14, %r1, %r13;
	mul.wide.s32 	%rd5, %r14, 144;
	add.s64 	%rd6, %rd3, %rd5;
	mul.hi.s32 	%r15, %r12, 715827883;
	shr.u32 	%r16, %r15, 31;
	add.s32 	%r17, %r15, %r16;
	mul.lo.s32 	%r18, %r17, 6;
	sub.s32 	%r19, %r12, %r18;
	mul.wide.s32 	%rd7, %r19, 24;
	add.s64 	%rd8, %rd6, %rd7;
	mul.hi.s32 	%r20, %r1, 954437177;
	shr.u32 	%r21, %r20, 31;
	shr.s32 	%r22, %r20, 3;
	add.s32 	%r23, %r22, %r21;
	mul.hi.s32 	%r24, %r23, 715827883;
	shr.u32 	%r25, %r24, 31;
	add.s32 	%r26, %r24, %r25;
	mul.lo.s32 	%r27, %r26, 6;
	sub.s32 	%r28, %r23, %r27;
	mul.wide.s32 	%rd9, %r28, 4;
	add.s64 	%rd10, %rd8, %rd9;
	ld.global.f32 	%f39, [%rd10];
	mul.f32 	%f40, %f39, 0f3DCCCCCD;
	div.rn.f32 	%f41, %f40, %f38;
	atom.global.add.f32 	%f42, [%rd4], %f41;
$L__BB14_2:
	ret;

}
	// .globl	_Z12bp_output_c1PA24_A24_fPA4_A4_fPA6_A6_f
.visible .entry _Z12bp_output_c1PA24_A24_fPA4_A4_fPA6_A6_f(
	.param .u64 .ptr .align 1 _Z12bp_output_c1PA24_A24_fPA4_A4_fPA6_A6_f_param_0,
	.param .u64 .ptr .align 1 _Z12bp_output_c1PA24_A24_fPA4_A4_fPA6_A6_f_param_1,
	.param .u64 .ptr .align 1 _Z12bp_output_c1PA24_A24_fPA4_A4_fPA6_A6_f_param_2
)
{
	.reg .pred 	%p<2>;
	.reg .b32 	%r<45>;
	.reg .b32 	%f<4>;
	.reg .b64 	%rd<23>;

	ld.param.u64 	%rd1, [_Z12bp_output_c1PA24_A24_fPA4_A4_fPA6_A6_f_param_0];
	ld.param.u64 	%rd2, [_Z12bp_output_c1PA24_A24_fPA4_A4_fPA6_A6_f_param_1];
	ld.param.u64 	%rd3, [_Z12bp_output_c1PA24_A24_fPA4_A4_fPA6_A6_f_param_2];
	mov.u32 	%r2, %ctaid.x;
	mov.u32 	%r3, %ntid.x;
	mov.u32 	%r4, %tid.x;
	mad.lo.s32 	%r1, %r2, %r3, %r4;
	setp.gt.s32 	%p1, %r1, 3455;
	@%p1 bra 	$L__BB15_2;
	cvta.to.global.u64 	%rd4, %rd2;
	cvta.to.global.u64 	%rd5, %rd3;
	cvta.to.global.u64 	%rd6, %rd1;
	shr.s32 	%r5, %r1, 31;
	shr.u32 	%r6, %r5, 30;
	add.s32 	%r7, %r1, %r6;
	and.b32  	%r8, %r7, -4;
	sub.s32 	%r9, %r1, %r8;
	mul.wide.s32 	%rd7, %r9, 16;
	add.s64 	%rd8, %rd4, %rd7;
	shr.s32 	%r10, %r7, 2;
	shr.u32 	%r11, %r10, 30;
	add.s32 	%r12, %r10, %r11;
	and.b32  	%r13, %r12, -4;
	sub.s32 	%r14, %r10, %r13;
	mul.wide.s32 	%rd9, %r14, 4;
	add.s64 	%rd10, %rd8, %rd9;
	ld.global.f32 	%f1, [%rd10];
	shr.u32 	%r15, %r5, 28;
	add.s32 	%r16, %r1, %r15;
	shr.s32 	%r17, %r16, 4;
	mul.hi.s32 	%r18, %r17, 715827883;
	shr.u32 	%r19, %r18, 31;
	add.s32 	%r20, %r18, %r19;
	mul.lo.s32 	%r21, %r20, 6;
	sub.s32 	%r22, %r17, %r21;
	mul.wide.s32 	%rd11, %r22, 144;
	add.s64 	%rd12, %rd5, %rd11;
	mul.hi.s32 	%r23, %r1, 715827883;
	shr.u32 	%r24, %r23, 31;
	shr.s32 	%r25, %r23, 4;
	add.s32 	%r26, %r25, %r24;
	mul.hi.s32 	%r27, %r26, 715827883;
	shr.u32 	%r28, %r27, 31;
	add.s32 	%r29, %r27, %r28;
	mul.lo.s32 	%r30, %r29, 6;
	sub.s32 	%r31, %r26, %r30;
	mul.wide.s32 	%rd13, %r31, 24;
	add.s64 	%rd14, %rd12, %rd13;
	mul.hi.s32 	%r32, %r1, 954437177;
	shr.u32 	%r33, %r32, 31;
	shr.s32 	%r34, %r32, 7;
	add.s32 	%r35, %r34, %r33;
	mul.hi.s32 	%r36, %r35, 715827883;
	shr.u32 	%r37, %r36, 31;
	add.s32 	%r38, %r36, %r37;
	mul.lo.s32 	%r39, %r38, 6;
	sub.s32 	%r40, %r35, %r39;
	mul.wide.s32 	%rd15, %r40, 4;
	add.s64 	%rd16, %rd14, %rd15;
	ld.global.f32 	%f2, [%rd16];
	mul.f32 	%f3, %f1, %f2;
	mul.wide.s32 	%rd17, %r22, 2304;
	add.s64 	%rd18, %rd6, %rd17;
	shl.b32 	%r41, %r31, 2;
	add.s32 	%r42, %r41, %r9;
	mul.wide.s32 	%rd19, %r42, 96;
	add.s64 	%rd20, %rd18, %rd19;
	shl.b32 	%r43, %r40, 2;
	add.s32 	%r44, %r43, %r14;
	mul.wide.s32 	%rd21, %r44, 4;
	add.s64 	%rd22, %rd20, %rd21;
	st.global.f32 	[%rd22], %f3;
$L__BB15_2:
	ret;

}
	// .globl	_Z12bp_preact_c1PA24_A24_fS1_S1_
.visible .entry _Z12bp_preact_c1PA24_A24_fS1_S1_(
	.param .u64 .ptr .align 1 _Z12bp_preact_c1PA24_A24_fS1_S1__param_0,
	.param .u64 .ptr .align 1 _Z12bp_preact_c1PA24_A24_fS1_S1__param_1,
	.param .u64 .ptr .align 1 _Z12bp_preact_c1PA24_A24_fS1_S1__param_2
)
{
	.reg .pred 	%p<2>;
	.reg .b32 	%r<23>;
	.reg .b32 	%f<20>;
	.reg .b64 	%rd<19>;

	ld.param.u64 	%rd1, [_Z12bp_preact_c1PA24_A24_fS1_S1__param_0];
	ld.param.u64 	%rd2, [_Z12bp_preact_c1PA24_A24_fS1_S1__param_1];
	ld.param.u64 	%rd3, [_Z12bp_preact_c1PA24_A24_fS1_S1__param_2];
	mov.u32 	%r2, %ctaid.x;
	mov.u32 	%r3, %ntid.x;
	mov.u32 	%r4, %tid.x;
	mad.lo.s32 	%r1, %r2, %r3, %r4;
	setp.gt.s32 	%p1, %r1, 3455;
	@%p1 bra 	$L__BB16_2;
	cvta.to.global.u64 	%rd4, %rd3;
	cvta.to.global.u64 	%rd5, %rd2;
	cvta.to.global.u64 	%rd6, %rd1;
	mul.hi.s32 	%r5, %r1, 954437177;
	shr.u32 	%r6, %r5, 31;
	shr.s32 	%r7, %r5, 7;
	add.s32 	%r8, %r7, %r6;
	mul.wide.s32 	%rd7, %r8, 2304;
	add.s64 	%rd8, %rd4, %rd7;
	mul.hi.s32 	%r9, %r1, 715827883;
	shr.u32 	%r10, %r9, 31;
	shr.s32 	%r11, %r9, 2;
	add.s32 	%r12, %r11, %r10;
	mul.hi.s32 	%r13, %r12, 715827883;
	shr.u32 	%r14, %r13, 31;
	shr.u32 	%r15, %r13, 2;
	add.s32 	%r16, %r15, %r14;
	mul.lo.s32 	%r17, %r16, 24;
	sub.s32 	%r18, %r12, %r17;
	mul.wide.s32 	%rd9, %r18, 96;
	add.s64 	%rd10, %rd8, %rd9;
	mul.lo.s32 	%r19, %r12, 24;
	sub.s32 	%r20, %r1, %r19;
	mul.wide.s32 	%rd11, %r20, 4;
	add.s64 	%rd12, %rd10, %rd11;
	ld.global.f32 	%f1, [%rd12];
	fma.rn.f32 	%f2, %f1, 0fBBBB989D, 0f3F000000;
	cvt.sat.f32.f32 	%f3, %f2;
	mov.f32 	%f4, 0f4B400001;
	mov.f32 	%f5, 0f437C0000;
	fma.rm.f32 	%f6, %f3, %f5, %f4;
	add.f32 	%f7, %f6, 0fCB40007F;
	neg.f32 	%f8, %f7;
	fma.rn.f32 	%f9, %f1, 0fBFB8AA3B, %f8;
	fma.rn.f32 	%f10, %f1, 0fB2A57060, %f9;
	mov.b32 	%r21, %f6;
	shl.b32 	%r22, %r21, 23;
	mov.b32 	%f11, %r22;
	ex2.approx.ftz.f32 	%f12, %f10;
	fma.rn.f32 	%f13, %f12, %f11, 0f3F800000;
	rcp.rn.f32 	%f14, %f13;
	add.s64 	%rd13, %rd5, %rd7;
	add.s64 	%rd14, %rd13, %rd9;
	add.s64 	%rd15, %rd14, %rd11;
	ld.global.f32 	%f15, [%rd15];
	mul.f32 	%f16, %f15, %f14;
	mov.f32 	%f17, 0f3F800000;
	sub.f32 	%f18, %f17, %f14;
	mul.f32 	%f19, %f16, %f18;
	add.s64 	%rd16, %rd6, %rd7;
	add.s64 	%rd17, %rd16, %rd9;
	add.s64 	%rd18, %rd17, %rd11;
	st.global.f32 	[%rd18], %f19;
$L__BB16_2:
	ret;

}
	// .globl	_Z12bp_weight_c1PA5_A5_fPA24_A24_fPA28_f
.visible .entry _Z12bp_weight_c1PA5_A5_fPA24_A24_fPA28_f(
	.param .u64 .ptr .align 1 _Z12bp_weight_c1PA5_A5_fPA24_A24_fPA28_f_param_0,
	.param .u64 .ptr .align 1 _Z12bp_weight_c1PA5_A5_fPA24_A24_fPA28_f_param_1,
	.param .u64 .ptr .align 1 _Z12bp_weight_c1PA5_A5_fPA24_A24_fPA28_f_param_2
)
{
	.reg .pred 	%p<5>;
	.reg .b32 	%r<55>;
	.reg .b32 	%f<44>;
	.reg .b64 	%rd<23>;

	ld.param.u64 	%rd1, [_Z12bp_weight_c1PA5_A5_fPA24_A24_fPA28_f_param_0];
	ld.param.u64 	%rd2, [_Z12bp_weight_c1PA5_A5_fPA24_A24_fPA28_f_param_1];
	ld.param.u64 	%rd3, [_Z12bp_weight_c1PA5_A5_fPA24_A24_fPA28_f_param_2];
	mov.u32 	%r2, %ctaid.x;
	mov.u32 	%r3, %ntid.x;
	mov.u32 	%r4, %tid.x;
	mad.lo.s32 	%r1, %r2, %r3, %r4;
	setp.gt.s32 	%p1, %r1, 86399;
	@%p1 bra 	$L__BB17_2;
	cvta.to.global.u64 	%rd4, %rd2;
	cvta.to.global.u64 	%rd5, %rd3;
	cvta.to.global.u64 	%rd6, %rd1;
	mov.f32 	%f1, 0f32C00000;
	mov.f32 	%f2, 0f3F124925;
	mul.rn.f32 	%f3, %f2, %f1;
	mov.f32 	%f4, 0f3DA72F06;
	mov.f32 	%f5, 0f3DF94791;
	mul.rn.f32 	%f6, %f5, %f4;
	fma.rn.f32 	%f7, %f3, 0f3FB8AA3B, 0fB3616D87;
	fma.rn.f32 	%f8, 0fBE924925, 0f32A55E34, %f7;
	mul.f32 	%f9, %f6, 0f40400000;
	fma.rn.f32 	%f10, %f9, %f3, %f8;
	fma.rn.f32 	%f11, %f6, 0fBE924925, %f10;
	mov.f32 	%f12, 0f4092CF45;
	add.rn.f32 	%f13, %f12, %f11;
	mov.f32 	%f14, 0fC092CF45;
	add.rn.f32 	%f15, %f13, %f14;
	neg.f32 	%f16, %f15;
	add.rn.f32 	%f17, %f11, %f16;
	mov.f32 	%f18, 0f40000000;
	mul.rn.f32 	%f19, %f13, %f18;
	neg.f32 	%f20, %f19;
	fma.rn.f32 	%f21, %f13, 0f40000000, %f20;
	fma.rn.f32 	%f22, %f17, 0f40000000, %f21;
	cvt.rni.f32.f32 	%f23, %f19;
	sub.f32 	%f24, %f19, %f23;
	add.f32 	%f25, %f24, %f22;
	fma.rn.f32 	%f26, %f25, 0f391FCB8E, 0f3AAF85ED;
	fma.rn.f32 	%f27, %f26, %f25, 0f3C1D9856;
	fma.rn.f32 	%f28, %f27, %f25, 0f3D6357BB;
	fma.rn.f32 	%f29, %f28, %f25, 0f3E75FDEC;
	fma.rn.f32 	%f30, %f29, %f25, 0f3F317218;
	fma.rn.f32 	%f31, %f30, %f25, 0f3F800000;
	cvt.rzi.s32.f32 	%r5, %f23;
	setp.gt.f32 	%p2, %f23, 0f00000000;
	selp.b32 	%r6, 0, -2097152000, %p2;
	add.s32 	%r7, %r6, 2130706432;
	mov.b32 	%f32, %r7;
	mul.f32 	%f33, %f31, %f32;
	shl.b32 	%r8, %r5, 23;
	sub.s32 	%r9, %r8, %r6;
	mov.b32 	%f34, %r9;
	mul.f32 	%f35, %f33, %f34;
	abs.f32 	%f36, %f19;
	setp.gt.f32 	%p3, %f36, 0f43180000;
	setp.lt.f32 	%p4, %f19, 0f00000000;
	selp.f32 	%f37, 0f00000000, 0f7F800000, %p4;
	selp.f32 	%f38, %f37, %f35, %p3;
	mul.hi.s32 	%r10, %r1, 715827883;
	shr.u32 	%r11, %r10, 31;
	add.s32 	%r12, %r10, %r11;
	mul.lo.s32 	%r13, %r12, 6;
	sub.s32 	%r14, %r1, %r13;
	mul.wide.s32 	%rd7, %r14, 100;
	add.s64 	%rd8, %rd6, %rd7;
	mul.hi.s32 	%r15, %r12, 1717986919;
	shr.u32 	%r16, %r15, 31;
	shr.s32 	%r17, %r15, 1;
	add.s32 	%r18, %r17, %r16;
	mul.lo.s32 	%r19, %r18, 5;
	sub.s32 	%r20, %r12, %r19;
	mul.wide.s32 	%rd9, %r20, 20;
	add.s64 	%rd10, %rd8, %rd9;
	mul.hi.s32 	%r21, %r1, -2004318071;
	add.s32 	%r22, %r21, %r1;
	shr.u32 	%r23, %r22, 31;
	shr.s32 	%r24, %r22, 4;
	add.s32 	%r25, %r24, %r23;
	mul.hi.s32 	%r26, %r25, 1717986919;
	shr.u32 	%r27, %r26, 31;
	shr.s32 	%r28, %r26, 1;
	add.s32 	%r29, %r28, %r27;
	mul.lo.s32 	%r30, %r29, 5;
	sub.s32 	%r31, %r25, %r30;
	mul.wide.s32 	%rd11, %r31, 4;
	add.s64 	%rd12, %rd10, %rd11;
	mul.wide.s32 	%rd13, %r14, 2304;
	add.s64 	%rd14, %rd4, %rd13;
	mul.hi.s32 	%r32, %r1, 458129845;
	shr.u32 	%r33, %r32, 31;
	shr.s32 	%r34, %r32, 4;
	add.s32 	%r35, %r34, %r33;
	mul.hi.s32 	%r36, %r35, 715827883;
	shr.u32 	%r37, %r36, 31;
	shr.u32 	%r38, %r36, 2;
	add.s32 	%r39, %r38, %r37;
	mul.lo.s32 	%r40, %r39, 24;
	sub.s32 	%r41, %r35, %r40;
	mul.wide.s32 	%rd15, %r41, 96;
	add.s64 	%rd16, %rd14, %rd15;
	mul.hi.s32 	%r42, %r1, -1851608123;
	add.s32 	%r43, %r42, %r1;
	shr.u32 	%r44, %r43, 31;
	shr.s32 	%r45, %r43, 11;
	add.s32 	%r46, %r45, %r44;
	mul.hi.s32 	%r47, %r46, 715827883;
	shr.u32 	%r48, %r47, 31;
	shr.u32 	%r49, %r47, 2;
	add.s32 	%r50, %r49, %r48;
	mul.lo.s32 	%r51, %r50, 24;
	sub.s32 	%r52, %r46, %r51;
	mul.wide.s32 	%rd17, %r52, 4;
	add.s64 	%rd18, %rd16, %rd17;
	ld.global.f32 	%f39, [%rd18];
	add.s32 	%r53, %r41, %r20;
	mul.wide.s32 	%rd19, %r53, 112;
	add.s64 	%rd20, %rd5, %rd19;
	add.s32 	%r54, %r52, %r31;
	mul.wide.s32 	%rd21, %r54, 4;
	add.s64 	%rd22, %rd20, %rd21;
	ld.global.f32 	%f40, [%rd22];
	mul.f32 	%f41, %f39, %f40;
	div.rn.f32 	%f42, %f41, %f38;
	atom.global.add.f32 	%f43, [%rd12], %f42;
$L__BB17_2:
	ret;

}
	// .globl	_Z10bp_bias_c1PfPA24_A24_f
.visible .entry _Z10bp_bias_c1PfPA24_A24_f(
	.param .u64 .ptr .align 1 _Z10bp_bias_c1PfPA24_A24_f_param_0,
	.param .u64 .ptr .align 1 _Z10bp_bias_c1PfPA24_A24_f_param_1
)
{
	.reg .pred 	%p<5>;
	.reg .b32 	%r<25>;
	.reg .b32 	%f<43>;
	.reg .b64 	%rd<13>;

	ld.param.u64 	%rd1, [_Z10bp_bias_c1PfPA24_A24_f_param_0];
	ld.param.u64 	%rd2, [_Z10bp_bias_c1PfPA24_A24_f_param_1];
	mov.u32 	%r2, %ctaid.x;
	mov.u32 	%r3, %ntid.x;
	mov.u32 	%r4, %tid.x;
	mad.lo.s32 	%r1, %r2, %r3, %r4;
	setp.gt.s32 	%p1, %r1, 3455;
	@%p1 bra 	$L__BB18_2;
	cvta.to.global.u64 	%rd3, %rd2;
	cvta.to.global.u64 	%rd4, %rd1;
	mov.f32 	%f1, 0f32C00000;
	mov.f32 	%f2, 0f3F124925;
	mul.rn.f32 	%f3, %f2, %f1;
	mov.f32 	%f4, 0f3DA72F06;
	mov.f32 	%f5, 0f3DF94791;
	mul.rn.f32 	%f6, %f5, %f4;
	fma.rn.f32 	%f7, %f3, 0f3FB8AA3B, 0fB3616D87;
	fma.rn.f32 	%f8, 0fBE924925, 0f32A55E34, %f7;
	mul.f32 	%f9, %f6, 0f40400000;
	fma.rn.f32 	%f10, %f9, %f3, %f8;
	fma.rn.f32 	%f11, %f6, 0fBE924925, %f10;
	mov.f32 	%f12, 0f4092CF45;
	add.rn.f32 	%f13, %f12, %f11;
	mov.f32 	%f14, 0fC092CF45;
	add.rn.f32 	%f15, %f13, %f14;
	neg.f32 	%f16, %f15;
	add.rn.f32 	%f17, %f11, %f16;
	mov.f32 	%f18, 0f40000000;
	mul.rn.f32 	%f19, %f13, %f18;
	neg.f32 	%f20, %f19;
	fma.rn.f32 	%f21, %f13, 0f40000000, %f20;
	fma.rn.f32 	%f22, %f17, 0f40000000, %f21;
	cvt.rni.f32.f32 	%f23, %f19;
	sub.f32 	%f24, %f19, %f23;
	add.f32 	%f25, %f24, %f22;
	fma.rn.f32 	%f26, %f25, 0f391FCB8E, 0f3AAF85ED;
	fma.rn.f32 	%f27, %f26, %f25, 0f3C1D9856;
	fma.rn.f32 	%f28, %f27, %f25, 0f3D6357BB;
	fma.rn.f32 	%f29, %f28, %f25, 0f3E75FDEC;
	fma.rn.f32 	%f30, %f29, %f25, 0f3F317218;
	fma.rn.f32 	%f31, %f30, %f25, 0f3F800000;
	cvt.rzi.s32.f32 	%r5, %f23;
	setp.gt.f32 	%p2, %f23, 0f00000000;
	selp.b32 	%r6, 0, -2097152000, %p2;
	add.s32 	%r7, %r6, 2130706432;
	mov.b32 	%f32, %r7;
	mul.f32 	%f33, %f31, %f32;
	shl.b32 	%r8, %r5, 23;
	sub.s32 	%r9, %r8, %r6;
	mov.b32 	%f34, %r9;
	mul.f32 	%f35, %f33, %f34;
	abs.f32 	%f36, %f19;
	setp.gt.f32 	%p3, %f36, 0f43180000;
	setp.lt.f32 	%p4, %f19, 0f00000000;
	selp.f32 	%f37, 0f00000000, 0f7F800000, %p4;
	selp.f32 	%f38, %f37, %f35, %p3;
	mul.hi.s32 	%r10, %r1, 715827883;
	shr.u32 	%r11, %r10, 31;
	add.s32 	%r12, %r10, %r11;
	mul.lo.s32 	%r13, %r12, 6;
	sub.s32 	%r14, %r1, %r13;
	mul.wide.s32 	%rd5, %r14, 4;
	add.s64 	%rd6, %rd4, %rd5;
	mul.wide.s32 	%rd7, %r14, 2304;
	add.s64 	%rd8, %rd3, %rd7;
	mul.hi.s32 	%r15, %r1, 954437177;
	shr.u32 	%r16, %r15, 31;
	shr.s32 	%r17, %r15, 5;
	add.s32 	%r18, %r17, %r16;
	mul.wide.s32 	%rd9, %r18, 96;
	add.s64 	%rd10, %rd8, %rd9;
	mul.hi.s32 	%r19, %r12, 715827883;
	shr.u32 	%r20, %r19, 31;
	shr.u32 	%r21, %r19, 2;
	add.s32 	%r22, %r21, %r20;
	mul.lo.s32 	%r23, %r22, 24;
	sub.s32 	%r24, %r12, %r23;
	mul.wide.s32 	%rd11, %r24, 4;
	add.s64 	%rd12, %rd10, %rd11;
	ld.global.f32 	%f39, [%rd12];
	mul.f32 	%f40, %f39, 0f3DCCCCCD;
	div.rn.f32 	%f41, %f40, %f38;
	atom.global.add.f32 	%f42, [%rd6], %f41;
$L__BB18_2:
	ret;

}


// ===== COMPILED SASS (sm_100) =====

	.target	sm_100

	.elftype	@"ET_EXEC"


//--------------------- .note.nv.tkinfo           --------------------------
	.section	.note.nv.tkinfo,"",@"SHT_NOTE"
	.sectionflags	@"SHF_NOTE_NV_TKINFO"
	.tkinfo
        /*0018*/ 	.word	0x00000002
        /*0030*/ 	.string	""
        /*0030*/ 	.string	"ptxas"
        /*0030*/ 	.string	"Cuda compilation tools, release 13.0, V13.0.88"
        /*0030*/ 	.string	"Build cuda_13.0.r13.0/compiler.36424714_0"
        /*0030*/ 	.string	"-arch sm_100 -m 64 "



//--------------------- .note.nv.cuinfo           --------------------------
	.section	.note.nv.cuinfo,"",@"SHT_NOTE"
	.sectionflags	@"SHF_NOTE_NV_CUINFO"
        /*0018*/ 	.short	0x0002
        /*001a*/ 	.short	0x0064
        /*001c*/ 	.short	0x0082
	.zero		2


//--------------------- .nv.info                  --------------------------
	.section	.nv.info,"",@"SHT_CUDA_INFO"
	.align	4


	//----- nvinfo : EIATTR_REGCOUNT
	.align		4
        /*0000*/ 	.byte	0x04, 0x2f
        /*0002*/ 	.short	(.L_1 - .L_0)
	.align		4
.L_0:
        /*0004*/ 	.word	index@(_Z25apply_activation_functionPfS_i)
        /*0008*/ 	.word	0x0000000e


	//----- nvinfo : EIATTR_FRAME_SIZE
	.align		4
.L_1:
        /*000c*/ 	.byte	0x04, 0x11
        /*000e*/ 	.short	(.L_3 - .L_2)
	.align		4
.L_2:
        /*0010*/ 	.word	index@($__internal_5_$__cuda_sm20_rcp_rn_f32_slowpath)
        /*0014*/ 	.word	0x00000000


	//----- nvinfo : EIATTR_FRAME_SIZE
	.align		4
.L_3:
        /*0018*/ 	.byte	0x04, 0x11
        /*001a*/ 	.short	(.L_5 - .L_4)
	.align		4
.L_4:
        /*001c*/ 	.word	index@(_Z25apply_activation_functionPfS_i)
        /*0020*/ 	.word	0x00000000


	//----- nvinfo : EIATTR_REGCOUNT
	.align		4
.L_5:
        /*0024*/ 	.byte	0x04, 0x2f
        /*0026*/ 	.short	(.L_7 - .L_6)
	.align		4
.L_6:
        /*0028*/ 	.word	index@(_Z9makeErrorPfS_ji)
        /*002c*/ 	.word	0x0000000a


	//----- nvinfo : EIATTR_FRAME_SIZE
	.align		4
.L_7:
        /*0030*/ 	.byte	0x04, 0x11
        /*0032*/ 	.short	(.L_9 - .L_8)
	.align		4
.L_8:
        /*0034*/ 	.word	index@(_Z9makeErrorPfS_ji)
        /*0038*/ 	.word	0x00000000


	//----- nvinfo : EIATTR_REGCOUNT
	.align		4
.L_9:
        /*003c*/ 	.byte	0x04, 0x2f
        /*003e*/ 	.short	(.L_11 - .L_10)
	.align		4
.L_10:
        /*0040*/ 	.word	index@(_Z10apply_gradPfS_i)
        /*0044*/ 	.word	0x0000000a


	//----- nvinfo : EIATTR_FRAME_SIZE
	.align		4
.L_11:
        /*0048*/ 	.byte	0x04, 0x11
        /*004a*/ 	.short	(.L_13 - .L_12)
	.align		4
.L_12:
        /*004c*/ 	.word	index@(_Z10apply_gradPfS_i)
        /*0050*/ 	.word	0x00000000


	//----- nvinfo : EIATTR_REGCOUNT
	.align		4
.L_13:
        /*0054*/ 	.byte	0x04, 0x2f
        /*0056*/ 	.short	(.L_15 - .L_14)
	.align		4
.L_14:
        /*0058*/ 	.word	index@(_Z12fp_preact_c1PA28_fPA24_A24_fPA5_A5_f)
        /*005c*/ 	.word	0x00000010


	//----- nvinfo : EIATTR_FRAME_SIZE
	.align		4
.L_15:
        /*0060*/ 	.byte	0x04, 0x11
        /*0062*/ 	.short	(.L_17 - .L_16)
	.align		4
.L_16:
        /*0064*/ 	.word	index@(_Z12fp_preact_c1PA28_fPA24_A24_fPA5_A5_f)
        /*0068*/ 	.word	0x00000000


	//----- nvinfo : EIATTR_REGCOUNT
	.align		4
.L_17:
        /*006c*/ 	.byte	0x04, 0x2f
        /*006e*/ 	.short	(.L_19 - .L_18)
	.align		4
.L_18:
        /*0070*/ 	.word	index@(_Z10fp_bias_c1PA24_A24_fPf)
        /*0074*/ 	.word	0x00000010


	//----- nvinfo : EIATTR_FRAME_SIZE
	.align		4
.L_19:
        /*0078*/ 	.byte	0x04, 0x11
        /*007a*/ 	.short	(.L_21 - .L_20)
	.align		4
.L_20:
        /*007c*/ 	.word	index@(_Z10fp_bias_c1PA24_A24_fPf)
        /*0080*/ 	.word	0x00000000


	//----- nvinfo : EIATTR_REGCOUNT
	.align		4
.L_21:
        /*0084*/ 	.byte	0x04, 0x2f
        /*0086*/ 	.short	(.L_23 - .L_22)
	.align		4
.L_22:
        /*0088*/ 	.word	index@(_Z12fp_preact_s1PA24_A24_fPA6_A6_fPA4_A4_f)
        /*008c*/ 	.word	0x00000012


	//----- nvinfo : EIATTR_FRAME_SIZE
	.align		4
.L_23:
        /*0090*/ 	.byte	0x04, 0x11
        /*0092*/ 	.short	(.L_25 - .L_24)
	.align		4
.L_24:
        /*0094*/ 	.word	index@(_Z12fp_preact_s1PA24_A24_fPA6_A6_fPA4_A4_f)
        /*0098*/ 	.word	0x00000000


	//----- nvinfo : EIATTR_REGCOUNT
	.align		4
.L_25:
        /*009c*/ 	.byte	0x04, 0x2f
        /*009e*/ 	.short	(.L_27 - .L_26)
	.align		4
.L_26:
        /*00a0*/ 	.word	index@(_Z10fp_bias_s1PA6_A6_fPf)
        /*00a4*/ 	.word	0x0000000c


	//----- nvinfo : EIATTR_FRAME_SIZE
	.align		4
.L_27:
        /*00a8*/ 	.byte	0x04, 0x11
        /*00aa*/ 	.short	(.L_29 - .L_28)
	.align		4
.L_28:
        /*00ac*/ 	.word	index@(_Z10fp_bias_s1PA6_A6_fPf)
        /*00b0*/ 	.word	0x00000000


	//----- nvinfo : EIATTR_REGCOUNT
	.align		4
.L_29:
        /*00b4*/ 	.byte	0x04, 0x2f
        /*00b6*/ 	.short	(.L_31 - .L_30)
	.align		4
.L_30:
        /*00b8*/ 	.word	index@(_Z11fp_preact_fPA6_A6_fPfPA6_S0_)
        /*00bc*/ 	.word	0x00000010


	//----- nvinfo : EIATTR_FRAME_SIZE
	.align		4
.L_31:
        /*00c0*/ 	.byte	0x04, 0x11
        /*00c2*/ 	.short	(.L_33 - .L_32)
	.align		4
.L_32:
        /*00c4*/ 	.word	index@(_Z11fp_preact_fPA6_A6_fPfPA6_S0_)
        /*00c8*/ 	.word	0x00000000


	//----- nvinfo : EIATTR_REGCOUNT
	.align		4
.L_33:
        /*00cc*/ 	.byte	0x04, 0x2f
        /*00ce*/ 	.short	(.L_35 - .L_34)
	.align		4
.L_34:
        /*00d0*/ 	.word	index@(_Z9fp_bias_fPfS_)
        /*00d4*/ 	.word	0x0000000a


	//----- nvinfo : EIATTR_FRAME_SIZE
	.align		4
.L_35:
        /*00d8*/ 	.byte	0x04, 0x11
        /*00da*/ 	.short	(.L_37 - .L_36)
	.align		4
.L_36:
        /*00dc*/ 	.word	index@(_Z9fp_bias_fPfS_)
        /*00e0*/ 	.word	0x00000000


	//----- nvinfo : EIATTR_REGCOUNT
	.align		4
.L_37:
        /*00e4*/ 	.byte	0x04, 0x2f
        /*00e6*/ 	.short	(.L_39 - .L_38)
	.align		4
.L_38:
        /*00e8*/ 	.word	index@(_Z11bp_weight_fPA6_A6_A6_fPfPS0_)
        /*00ec*/ 	.word	0x00000012


	//----- nvinfo : EIATTR_FRAME_SIZE
	.align		4
.L_39:
        /*00f0*/ 	.byte	0x04, 0x11
        /*00f2*/ 	.short	(.L_41 - .L_40)
	.align		4
.L_40:
        /*00f4*/ 	.word	index@(_Z11bp_weight_fPA6_A6_A6_fPfPS0_)
        /*00f8*/ 	.word	0x00000000


	//----- nvinfo : EIATTR_REGCOUNT
	.align		4
.L_41:
        /*00fc*/ 	.byte	0x04, 0x2f
        /*00fe*/ 	.short	(.L_43 - .L_42)
	.align		4
.L_42:
        /*0100*/ 	.word	index@(_Z9bp_bias_fPfS_)
        /*0104*/ 	.word	0x0000000a


	//----- nvinfo : EIATTR_FRAME_SIZE
	.align		4
.L_43:
        /*0108*/ 	.byte	0x04, 0x11
        /*010a*/ 	.short	(.L_45 - .L_44)
	.align		4
.L_44:
        /*010c*/ 	.word	index@(_Z9bp_bias_fPfS_)
        /*0110*/ 	.word	0x00000000


	//----- nvinfo : EIATTR_REGCOUNT
	.align		4
.L_45:
        /*0114*/ 	.byte	0x04, 0x2f
        /*0116*/ 	.short	(.L_47 - .L_46)
	.align		4
.L_46:
        /*0118*/ 	.word	index@(_Z12bp_output_s1PA6_A6_fPA6_S0_Pf)
        /*011c*/ 	.word	0x00000010


	//----- nvinfo : EIATTR_FRAME_SIZE
	.align		4
.L_47:
        /*0120*/ 	.byte	0x04, 0x11
        /*0122*/ 	.short	(.L_49 - .L_48)
	.align		4
.L_48:
        /*0124*/ 	.word	index@(_Z12bp_output_s1PA6_A6_fPA6_S0_Pf)
        /*0128*/ 	.word	0x00000000


	//----- nvinfo : EIATTR_REGCOUNT
	.align		4
.L_49:
        /*012c*/ 	.byte	0x04, 0x2f
        /*012e*/ 	.short	(.L_51 - .L_50)
	.align		4
.L_50:
        /*0130*/ 	.word	index@(_Z12bp_preact_s1PA6_A6_fS1_S1_)
        /*0134*/ 	.word	0x00000010


	//----- nvinfo : EIATTR_FRAME_SIZE
	.align		4
.L_51:
        /*0138*/ 	.byte	0x04, 0x11
        /*013a*/ 	.short	(.L_53 - .L_52)
	.align		4
.L_52:
        /*013c*/ 	.word	index@($__internal_4_$__cuda_sm20_rcp_rn_f32_slowpath)
        /*0140*/ 	.word	0x00000000


	//----- nvinfo : EIATTR_FRAME_SIZE
	.align		4
.L_53:
        /*0144*/ 	.byte	0x04, 0x11
        /*0146*/ 	.short	(.L_55 - .L_54)
	.align		4
.L_54:
        /*0148*/ 	.word	index@(_Z12bp_preact_s1PA6_A6_fS1_S1_)
        /*014c*/ 	.word	0x00000000


	//----- nvinfo : EIATTR_REGCOUNT
	.align		4
.L_55:
        /*0150*/ 	.byte	0x04, 0x2f
        /*0152*/ 	.short	(.L_57 - .L_56)
	.align		4
.L_56:
        /*0154*/ 	.word	index@(_Z12bp_weight_s1PA4_A4_fPA6_A6_fPA24_A24_f)
        /*0158*/ 	.word	0x00000011


	//----- nvinfo : EIATTR_FRAME_SIZE
	.align		4
.L_57:
        /*015c*/ 	.byte	0x04, 0x11
        /*015e*/ 	.short	(.L_59 - .L_58)
	.align		4
.L_58:
        /*0160*/ 	.word	index@(_Z12bp_weight_s1PA4_A4_fPA6_A6_fPA24_A24_f)
        /*0164*/ 	.word	0x00000000


	//----- nvinfo : EIATTR_REGCOUNT
	.align		4
.L_59:
        /*0168*/ 	.byte	0x04, 0x2f
        /*016a*/ 	.short	(.L_61 - .L_60)
	.align		4
.L_60:
        /*016c*/ 	.word	index@(_Z10bp_bias_s1PfPA6_A6_f)
        /*0170*/ 	.word	0x0000000e


	//----- nvinfo : EIATTR_FRAME_SIZE
	.align		4
.L_61:
        /*0174*/ 	.byte	0x04, 0x11
        /*0176*/ 	.short	(.L_63 - .L_62)
	.align		4
.L_62:
        /*0178*/ 	.word	index@($__internal_3_$__cuda_sm3x_div_rn_noftz_f32_slowpath)
        /*017c*/ 	.word	0x00000000


	//----- nvinfo : EIATTR_FRAME_SIZE
	.align		4
.L_63:
        /*0180*/ 	.byte	0x04, 0x11
        /*0182*/ 	.short	(.L_65 - .L_64)
	.align		4
.L_64:
        /*0184*/ 	.word	index@(_Z10bp_bias_s1PfPA6_A6_f)
        /*0188*/ 	.word	0x00000000


	//----- nvinfo : EIATTR_REGCOUNT
	.align		4
.L_65:
        /*018c*/ 	.byte	0x04, 0x2f
        /*018e*/ 	.short	(.L_67 - .L_66)
	.align		4
.L_66:
        /*0190*/ 	.word	index@(_Z12bp_output_c1PA24_A24_fPA4_A4_fPA6_A6_f)
        /*0194*/ 	.word	0x00000012


	//----- nvinfo : EIATTR_FRAME_SIZE
	.align		4
.L_67:
        /*0198*/ 	.byte	0x04, 0x11
        /*019a*/ 	.short	(.L_69 - .L_68)
	.align		4
.L_68:
        /*019c*/ 	.word	index@(_Z12bp_output_c1PA24_A24_fPA4_A4_fPA6_A6_f)
        /*01a0*/ 	.word	0x00000000


	//----- nvinfo : EIATTR_REGCOUNT
	.align		4
.L_69:
        /*01a4*/ 	.byte	0x04, 0x2f
        /*01a6*/ 	.short	(.L_71 - .L_70)
	.align		4
.L_70:
        /*01a8*/ 	.word	index@(_Z12bp_preact_c1PA24_A24_fS1_S1_)
        /*01ac*/ 	.word	0x00000010


	//----- nvinfo : EIATTR_FRAME_SIZE
	.align		4
.L_71:
        /*01b0*/ 	.byte	0x04, 0x11
        /*01b2*/ 	.short	(.L_73 - .L_72)
	.align		4
.L_72:
        /*01b4*/ 	.word	index@($__internal_2_$__cuda_sm20_rcp_rn_f32_slowpath)
        /*01b8*/ 	.word	0x00000000


	//----- nvinfo : EIATTR_FRAME_SIZE
	.align		4
.L_73:
        /*01bc*/ 	.byte	0x04, 0x11
        /*01be*/ 	.short	(.L_75 - .L_74)
	.align		4
.L_74:
        /*01c0*/ 	.word	index@(_Z12bp_preact_c1PA24_A24_fS1_S1_)
        /*01c4*/ 	.word	0x00000000


	//----- nvinfo : EIATTR_REGCOUNT
	.align		4
.L_75:
        /*01c8*/ 	.byte	0x04, 0x2f
        /*01ca*/ 	.short	(.L_77 - .L_76)
	.align		4
.L_76:
        /*01cc*/ 	.word	index@(_Z12bp_weight_c1PA5_A5_fPA24_A24_fPA28_f)
        /*01d0*/ 	.word	0x00000014


	//----- nvinfo : EIATTR_FRAME_SIZE
	.align		4
.L_77:
        /*01d4*/ 	.byte	0x04, 0x11
        /*01d6*/ 	.short	(.L_79 - .L_78)
	.align		4
.L_78:
        /*01d8*/ 	.word	index@($__internal_1_$__cuda_sm3x_div_rn_noftz_f32_slowpath)
        /*01dc*/ 	.word	0x00000000


	//----- nvinfo : EIATTR_FRAME_SIZE
	.align		4
.L_79:
        /*01e0*/ 	.byte	0x04, 0x11
        /*01e2*/ 	.short	(.L_81 - .L_80)
	.align		4
.L_80:
        /*01e4*/ 	.word	index@(_Z12bp_weight_c1PA5_A5_fPA24_A24_fPA28_f)
        /*01e8*/ 	.word	0x00000000


	//----- nvinfo : EIATTR_REGCOUNT
	.align		4
.L_81:
        /*01ec*/ 	.byte	0x04, 0x2f
        /*01ee*/ 	.short	(.L_83 - .L_82)
	.align		4
.L_82:
        /*01f0*/ 	.word	index@(_Z10bp_bias_c1PfPA24_A24_f)
        /*01f4*/ 	.word	0x00000010


	//----- nvinfo : EIATTR_FRAME_SIZE
	.align		4
.L_83:
        /*01f8*/ 	.byte	0x04, 0x11
        /*01fa*/ 	.short	(.L_85 - .L_84)
	.align		4
.L_84:
        /*01fc*/ 	.word	index@($__internal_0_$__cuda_sm3x_div_rn_noftz_f32_slowpath)
        /*0200*/ 	.word	0x00000000


	//----- nvinfo : EIATTR_FRAME_SIZE
	.align		4
.L_85:
        /*0204*/ 	.byte	0x04, 0x11
        /*0206*/ 	.short	(.L_87 - .L_86)
	.align		4
.L_86:
        /*0208*/ 	.word	index@(_Z10bp_bias_c1PfPA24_A24_f)
        /*020c*/ 	.word	0x00000000


	//----- nvinfo : EIATTR_MIN_STACK_SIZE
	.align		4
.L_87:
        /*0210*/ 	.byte	0x04, 0x12
        /*0212*/ 	.short	(.L_89 - .L_88)
	.align		4
.L_88:
        /*0214*/ 	.word	index@(_Z10bp_bias_c1PfPA24_A24_f)
        /*0218*/ 	.word	0x00000000


	//----- nvinfo : EIATTR_MIN_STACK_SIZE
	.align		4
.L_89:
        /*021c*/ 	.byte	0x04, 0x12
        /*021e*/ 	.short	(.L_91 - .L_90)
	.align		4
.L_90:
        /*0220*/ 	.word	index@(_Z12bp_weight_c1PA5_A5_fPA24_A24_fPA28_f)
        /*0224*/ 	.word	0x00000000


	//----- nvinfo : EIATTR_MIN_STACK_SIZE
	.align		4
.L_91:
        /*0228*/ 	.byte	0x04, 0x12
        /*022a*/ 	.short	(.L_93 - .L_92)
	.align		4
.L_92:
        /*022c*/ 	.word	index@(_Z12bp_preact_c1PA24_A24_fS1_S1_)
        /*0230*/ 	.word	0x00000000


	//----- nvinfo : EIATTR_MIN_STACK_SIZE
	.align		4
.L_93:
        /*0234*/ 	.byte	0x04, 0x12
        /*0236*/ 	.short	(.L_95 - .L_94)
	.align		4
.L_94:
        /*0238*/ 	.word	index@(_Z12bp_output_c1PA24_A24_fPA4_A4_fPA6_A6_f)
        /*023c*/ 	.word	0x00000000


	//----- nvinfo : EIATTR_MIN_STACK_SIZE
	.align		4
.L_95:
        /*0240*/ 	.byte	0x04, 0x12
        /*0242*/ 	.short	(.L_97 - .L_96)
	.align		4
.L_96:
        /*0244*/ 	.word	index@(_Z10bp_bias_s1PfPA6_A6_f)
        /*0248*/ 	.word	0x00000000


	//----- nvinfo : EIATTR_MIN_STACK_SIZE
	.align		4
.L_97:
        /*024c*/ 	.byte	0x04, 0x12
        /*024e*/ 	.short	(.L_99 - .L_98)
	.align		4
.L_98:
        /*0250*/ 	.word	index@(_Z12bp_weight_s1PA4_A4_fPA6_A6_fPA24_A24_f)
        /*0254*/ 	.word	0x00000000


	//----- nvinfo : EIATTR_MIN_STACK_SIZE
	.align		4
.L_99:
        /*0258*/ 	.byte	0x04, 0x12
        /*025a*/ 	.short	(.L_101 - .L_100)
	.align		4
.L_100:
        /*025c*/ 	.word	index@(_Z12bp_preact_s1PA6_A6_fS1_S1_)
        /*0260*/ 	.word	0x00000000


	//----- nvinfo : EIATTR_MIN_STACK_SIZE
	.align		4
.L_101:
        /*0264*/ 	.byte	0x04, 0x12
        /*0266*/ 	.short	(.L_103 - .L_102)
	.align		4
.L_102:
        /*0268*/ 	.word	index@(_Z12bp_output_s1PA6_A6_fPA6_S0_Pf)
        /*026c*/ 	.word	0x00000000


	//----- nvinfo : EIATTR_MIN_STACK_SIZE
	.align		4
.L_103:
        /*0270*/ 	.byte	0x04, 0x12
        /*0272*/ 	.short	(.L_105 - .L_104)
	.align		4
.L_104:
        /*0274*/ 	.word	index@(_Z9bp_bias_fPfS_)
        /*0278*/ 	.word	0x00000000


	//----- nvinfo : EIATTR_MIN_STACK_SIZE
	.align		4
.L_105:
        /*027c*/ 	.byte	0x04, 0x12
        /*027e*/ 	.short	(.L_107 - .L_106)
	.align		4
.L_106:
        /*0280*/ 	.word	index@(_Z11bp_weight_fPA6_A6_A6_fPfPS0_)
        /*0284*/ 	.word	0x00000000


	//----- nvinfo : EIATTR_MIN_STACK_SIZE
	.align		4
.L_107:
        /*0288*/ 	.byte	0x04, 0x12
        /*028a*/ 	.short	(.L_109 - .L_108)
	.align		4
.L_108:
        /*028c*/ 	.word	index@(_Z9fp_bias_fPfS_)
        /*0290*/ 	.word	0x00000000


	//----- nvinfo : EIATTR_MIN_STACK_SIZE
	.align		4
.L_109:
        /*0294*/ 	.byte	0x04, 0x12
        /*0296*/ 	.short	(.L_111 - .L_110)
	.align		4
.L_110:
        /*0298*/ 	.word	index@(_Z11fp_preact_fPA6_A6_fPfPA6_S0_)
        /*029c*/ 	.word	0x00000000


	//----- nvinfo : EIATTR_MIN_STACK_SIZE
	.align		4
.L_111:
        /*02a0*/ 	.byte	0x04, 0x12
        /*02a2*/ 	.short	(.L_113 - .L_112)
	.align		4
.L_112:
        /*02a4*/ 	.word	index@(_Z10fp_bias_s1PA6_A6_fPf)
        /*02a8*/ 	.word	0x00000000


	//----- nvinfo : EIATTR_MIN_STACK_SIZE
	.align		4
.L_113:
        /*02ac*/ 	.byte	0x04, 0x12
        /*02ae*/ 	.short	(.L_115 - .L_114)
	.align		4
.L_114:
        /*02b0*/ 	.word	index@(_Z12fp_preact_s1PA24_A24_fPA6_A6_fPA4_A4_f)
        /*02b4*/ 	.word	0x00000000


	//----- nvinfo : EIATTR_MIN_STACK_SIZE
	.align		4
.L_115:
        /*02b8*/ 	.byte	0x04, 0x12
        /*02ba*/ 	.short	(.L_117 - .L_116)
	.align		4
.L_116:
        /*02bc*/ 	.word	index@(_Z10fp_bias_c1PA24_A24_fPf)
        /*02c0*/ 	.word	0x00000000


	//----- nvinfo : EIATTR_MIN_STACK_SIZE
	.align		4
.L_117:
        /*02c4*/ 	.byte	0x04, 0x12
        /*02c6*/ 	.short	(.L_119 - .L_118)
	.align		4
.L_118:
        /*02c8*/ 	.word	index@(_Z12fp_preact_c1PA28_fPA24_A24_fPA5_A5_f)
        /*02cc*/ 	.word	0x00000000


	//----- nvinfo : EIATTR_MIN_STACK_SIZE
	.align		4
.L_119:
        /*02d0*/ 	.byte	0x04, 0x12
        /*02d2*/ 	.short	(.L_121 - .L_120)
	.align		4
.L_120:
        /*02d4*/ 	.word	index@(_Z10apply_gradPfS_i)
        /*02d8*/ 	.word	0x00000000


	//----- nvinfo : EIATTR_MIN_STACK_SIZE
	.align		4
.L_121:
        /*02dc*/ 	.byte	0x04, 0x12
        /*02de*/ 	.short	(.L_123 - .L_122)
	.align		4
.L_122:
        /*02e0*/ 	.word	index@(_Z9makeErrorPfS_ji)
        /*02e4*/ 	.word	0x00000000


	//----- nvinfo : EIATTR_MIN_STACK_SIZE
	.align		4
.L_123:
        /*02e8*/ 	.byte	0x04, 0x12
        /*02ea*/ 	.short	(.L_125 - .L_124)
	.align		4
.L_124:
        /*02ec*/ 	.word	index@(_Z25apply_activation_functionPfS_i)
        /*02f0*/ 	.word	0x00000000
.L_125:


//--------------------- .nv.compat                --------------------------
	.section	.nv.compat,"",@"SHT_CUDA_COMPAT_INFO"
	.align	4
        /*0000*/ 	.byte	0x02, 0x09, 0x00, 0x00, 0x02, 0x02, 0x01, 0x00, 0x02, 0x05, 0x05, 0x00, 0x03, 0x07, 0x01, 0x01
        /*0010*/ 	.byte	0x02, 0x03, 0x00, 0x00, 0x02, 0x06, 0x01, 0x00, 0x04, 0x0b, 0x08, 0x00, 0x01, 0x00, 0x00, 0x00
        /*0020*/ 	.byte	0x00, 0x00, 0x00, 0x00


//--------------------- .nv.info._Z10bp_bias_c1PfPA24_A24_f --------------------------
	.section	.nv.info._Z10bp_bias_c1PfPA24_A24_f,"",@"SHT_CUDA_INFO"
	.sectionflags	@""
	.align	4


	//----- nvinfo : EIATTR_CUDA_API_VERSION
	.align		4
        /*0000*/ 	.byte	0x04, 0x37
        /*0002*/ 	.short	(.L_127 - .L_126)
.L_126:
        /*0004*/ 	.word	0x00000082


	//----- nvinfo : EIATTR_KPARAM_INFO
	.align		4
.L_127:
        /*0008*/ 	.byte	0x04, 0x17
        /*000a*/ 	.short	(.L_129 - .L_128)
.L_128:
        /*000c*/ 	.word	0x00000000
        /*0010*/ 	.short	0x0001
        /*0012*/ 	.short	0x0008
        /*0014*/ 	.byte	0x00, 0xf5, 0x21, 0x00


	//----- nvinfo : EIATTR_KPARAM_INFO
	.align		4
.L_129:
        /*0018*/ 	.byte	0x04, 0x17
        /*001a*/ 	.short	(.L_131 - .L_130)
.L_130:
        /*001c*/ 	.word	0x00000000
        /*0020*/ 	.short	0x0000
        /*0022*/ 	.short	0x0000
        /*0024*/ 	.byte	0x00, 0xf5, 0x21, 0x00


	//----- nvinfo : EIATTR_SPARSE_MMA_MASK
	.align		4
.L_131:
        /*0028*/ 	.byte	0x03, 0x50
        /*002a*/ 	.short	0x0000


	//----- nvinfo : EIATTR_MAXREG_COUNT
	.align		4
        /*002c*/ 	.byte	0x03, 0x1b
        /*002e*/ 	.short	0x00ff


	//----- nvinfo : EIATTR_MERCURY_ISA_VERSION
	.align		4
        /*0030*/ 	.byte	0x03, 0x5f
        /*0032*/ 	.short	0x0101


	//----- nvinfo : EIATTR_VRC_CTA_INIT_COUNT
	.align		4
        /*0034*/ 	.byte	0x02, 0x4a
	.zero		1
	.zero		1


	//----- nvinfo : EIATTR_EXIT_INSTR_OFFSETS
	.align		4
        /*0038*/ 	.byte	0x04, 0x1c
        /*003a*/ 	.short	(.L_133 - .L_132)


	//   ....[0]....
.L_132:
        /*003c*/ 	.word	0x00000060


	//   ....[1]....
        /*0040*/ 	.word	0x00000490


	//----- nvinfo : EIATTR_CRS_STACK_SIZE
	.align		4
.L_133:
        /*0044*/ 	.byte	0x04, 0x1e
        /*0046*/ 	.short	(.L_135 - .L_134)
.L_134:
        /*0048*/ 	.word	0x00000000


	//----- nvinfo : EIATTR_CBANK_PARAM_SIZE
	.align		4
.L_135:
        /*004c*/ 	.byte	0x03, 0x19
        /*004e*/ 	.short	0x0010


	//----- nvinfo : EIATTR_PARAM_CBANK
	.align		4
        /*0050*/ 	.byte	0x04, 0x0a
        /*0052*/ 	.short	(.L_137 - .L_136)
	.align		4
.L_136:
        /*0054*/ 	.word	index@(.nv.constant0._Z10bp_bias_c1PfPA24_A24_f)
        /*0058*/ 	.short	0x0380
        /*005a*/ 	.short	0x0010


	//----- nvinfo : EIATTR_SW_WAR
	.align		4
.L_137:
        /*005c*/ 	.byte	0x04, 0x36
        /*005e*/ 	.short	(.L_139 - .L_138)
.L_138:
        /*0060*/ 	.word	0x00000008
.L_139:


//--------------------- .nv.info._Z12bp_weight_c1PA5_A5_fPA24_A24_fPA28_f --------------------------
	.section	.nv.info._Z12bp_weight_c1PA5_A5_fPA24_A24_fPA28_f,"",@"SHT_CUDA_INFO"
	.sectionflags	@""
	.align	4


	//----- nvinfo : EIATTR_CUDA_API_VERSION
	.align		4
        /*0000*/ 	.byte	0x04, 0x37
        /*0002*/ 	.short	(.L_141 - .L_140)
.L_140:
        /*0004*/ 	.word	0x00000082


	//----- nvinfo : EIATTR_KPARAM_INFO
	.align		4
.L_141:
        /*0008*/ 	.byte	0x04, 0x17
        /*000a*/ 	.short	(.L_143 - .L_142)
.L_142:
        /*000c*/ 	.word	0x00000000
        /*0010*/ 	.short	0x0002
        /*0012*/ 	.short	0x0010
        /*0014*/ 	.byte	0x00, 0xf5, 0x21, 0x00


	//----- nvinfo : EIATTR_KPARAM_INFO
	.align		4
.L_143:
        /*0018*/ 	.byte	0x04, 0x17
        /*001a*/ 	.short	(.L_145 - .L_144)
.L_144:
        /*001c*/ 	.word	0x00000000
        /*0020*/ 	.short	0x0001
        /*0022*/ 	.short	0x0008
        /*0024*/ 	.byte	0x00, 0xf5, 0x21, 0x00


	//----- nvinfo : EIATTR_KPARAM_INFO
	.align		4
.L_145:
        /*0028*/ 	.byte	0x04, 0x17
        /*002a*/ 	.short	(.L_147 - .L_146)
.L_146:
        /*002c*/ 	.word	0x00000000
        /*0030*/ 	.short	0x0000
        /*0032*/ 	.short	0x0000
        /*0034*/ 	.byte	0x00, 0xf5, 0x21, 0x00


	//----- nvinfo : EIATTR_SPARSE_MMA_MASK
	.align		4
.L_147:
        /*0038*/ 	.byte	0x03, 0x50
        /*003a*/ 	.short	0x0000


	//----- nvinfo : EIATTR_MAXREG_COUNT
	.align		4
        /*003c*/ 	.byte	0x03, 0x1b
        /*003e*/ 	.short	0x00ff


	//----- nvinfo : EIATTR_MERCURY_ISA_VERSION
	.align		4
        /*0040*/ 	.byte	0x03, 0x5f
        /*0042*/ 	.short	0x0101


	//----- nvinfo : EIATTR_VRC_CTA_INIT_COUNT
	.align		4
        /*0044*/ 	.byte	0x02, 0x4a
	.zero		1
	.zero		1


	//----- nvinfo : EIATTR_EXIT_INSTR_OFFSETS
	.align		4
        /*0048*/ 	.byte	0x04, 0x1c
        /*004a*/ 	.short	(.L_149 - .L_148)


	//   ....[0]....
.L_148:
        /*004c*/ 	.word	0x00000060


	//   ....[1]....
        /*0050*/ 	.word	0x00000640


	//----- nvinfo : EIATTR_CRS_STACK_SIZE
	.align		4
.L_149:
        /*0054*/ 	.byte	0x04, 0x1e
        /*0056*/ 	.short	(.L_151 - .L_150)
.L_150:
        /*0058*/ 	.word	0x00000000


	//----- nvinfo : EIATTR_CBANK_PARAM_SIZE
	.align		4
.L_151:
        /*005c*/ 	.byte	0x03, 0x19
        /*005e*/ 	.short	0x0018


	//----- nvinfo : EIATTR_PARAM_CBANK
	.align		4
        /*0060*/ 	.byte	0x04, 0x0a
        /*0062*/ 	.short	(.L_153 - .L_152)
	.align		4
.L_152:
        /*0064*/ 	.word	index@(.nv.constant0._Z12bp_weight_c1PA5_A5_fPA24_A24_fPA28_f)
        /*0068*/ 	.short	0x0380
        /*006a*/ 	.short	0x0018


	//----- nvinfo : EIATTR_SW_WAR
	.align		4
.L_153:
        /*006c*/ 	.byte	0x04, 0x36
        /*006e*/ 	.short	(.L_155 - .L_154)
.L_154:
        /*0070*/ 	.word	0x00000008
.L_155:


//--------------------- .nv.info._Z12bp_preact_c1PA24_A24_fS1_S1_ --------------------------
	.section	.nv.info._Z12bp_preact_c1PA24_A24_fS1_S1_,"",@"SHT_CUDA_INFO"
	.sectionflags	@""
	.align	4


	//----- nvinfo : EIATTR_CUDA_API_VERSION
	.align		4
        /*0000*/ 	.byte	0x04, 0x37
        /*0002*/ 	.short	(.L_157 - .L_156)
.L_156:
        /*0004*/ 	.word	0x00000082


	//----- nvinfo : EIATTR_KPARAM_INFO
	.align		4
.L_157:
        /*0008*/ 	.byte	0x04, 0x17
        /*000a*/ 	.short	(.L_159 - .L_158)
.L_158:
        /*000c*/ 	.word	0x00000000
        /*0010*/ 	.short	0x0002
        /*0012*/ 	.short	0x0010
        /*0014*/ 	.byte	0x00, 0xf5, 0x21, 0x00


	//----- nvinfo : EIATTR_KPARAM_INFO
	.align		4
.L_159:
        /*0018*/ 	.byte	0x04, 0x17
        /*001a*/ 	.short	(.L_161 - .L_160)
.L_160:
        /*001c*/ 	.word	0x00000000
        /*0020*/ 	.short	0x0001
        /*0022*/ 	.short	0x0008
        /*0024*/ 	.byte	0x00, 0xf5, 0x21, 0x00


	//----- nvinfo : EIATTR_KPARAM_INFO
	.align		4
.L_161:
        /*0028*/ 	.byte	0x04, 0x17
        /*002a*/ 	.short	(.L_163 - .L_162)
.L_162:
        /*002c*/ 	.word	0x00000000
        /*0030*/ 	.short	0x0000
        /*0032*/ 	.short	0x0000
        /*0034*/ 	.byte	0x00, 0xf5, 0x21, 0x00


	//----- nvinfo : EIATTR_SPARSE_MMA_MASK
	.align		4
.L_163:
        /*0038*/ 	.byte	0x03, 0x50
        /*003a*/ 	.short	0x0000


	//----- nvinfo : EIATTR_MAXREG_COUNT
	.align		4
        /*003c*/ 	.byte	0x03, 0x1b
        /*003e*/ 	.short	0x00ff


	//----- nvinfo : EIATTR_MERCURY_ISA_VERSION
	.align		4
        /*0040*/ 	.byte	0x03, 0x5f
        /*0042*/ 	.short	0x0101


	//----- nvinfo : EIATTR_VRC_CTA_INIT_COUNT
	.align		4
        /*0044*/ 	.byte	0x02, 0x4a
	.zero		1
	.zero		1


	//----- nvinfo : EIATTR_EXIT_INSTR_OFFSETS
	.align		4
        /*0048*/ 	.byte	0x04, 0x1c
        /*004a*/ 	.short	(.L_165 - .L_164)


	//   ....[0]....
.L_164:
        /*004c*/ 	.word	0x00000060


	//   ....[1]....
        /*0050*/ 	.word	0x000003c0


	//----- nvinfo : EIATTR_CRS_STACK_SIZE
	.align		4
.L_165:
        /*0054*/ 	.byte	0x04, 0x1e
        /*0056*/ 	.short	(.L_167 - .L_166)
.L_166:
        /*0058*/ 	.word	0x00000000


	//----- nvinfo : EIATTR_CBANK_PARAM_SIZE
	.align		4
.L_167:
        /*005c*/ 	.byte	0x03, 0x19
        /*005e*/ 	.short	0x0018


	//----- nvinfo : EIATTR_PARAM_CBANK
	.align		4
        /*0060*/ 	.byte	0x04, 0x0a
        /*0062*/ 	.short	(.L_169 - .L_168)
	.align		4
.L_168:
        /*0064*/ 	.word	index@(.nv.constant0._Z12bp_preact_c1PA24_A24_fS1_S1_)
        /*0068*/ 	.short	0x0380
        /*006a*/ 	.short	0x0018


	//----- nvinfo : EIATTR_SW_WAR
	.align		4
.L_169:
        /*006c*/ 	.byte	0x04, 0x36
        /*006e*/ 	.short	(.L_171 - .L_170)
.L_170:
        /*0070*/ 	.word	0x00000008
.L_171:


//--------------------- .nv.info._Z12bp_output_c1PA24_A24_fPA4_A4_fPA6_A6_f --------------------------
	.section	.nv.info._Z12bp_output_c1PA24_A24_fPA4_A4_fPA6_A6_f,"",@"SHT_CUDA_INFO"
	.sectionflags	@""
	.align	4


	//----- nvinfo : EIATTR_CUDA_API_VERSION
	.align		4
        /*0000*/ 	.byte	0x04, 0x37
        /*0002*/ 	.short	(.L_173 - .L_172)
.L_172:
        /*0004*/ 	.word	0x00000082


	//----- nvinfo : EIATTR_KPARAM_INFO
	.align		4
.L_173:
        /*0008*/ 	.byte	0x04, 0x17
        /*000a*/ 	.short	(.L_175 - .L_174)
.L_174:
        /*000c*/ 	.word	0x00000000
        /*0010*/ 	.short	0x0002
        /*0012*/ 	.short	0x0010
        /*0014*/ 	.byte	0x00, 0xf5, 0x21, 0x00


	//----- nvinfo : EIATTR_KPARAM_INFO
	.align		4
.L_175:
        /*0018*/ 	.byte	0x04, 0x17
        /*001a*/ 	.short	(.L_177 - .L_176)
.L_176:
        /*001c*/ 	.word	0x00000000
        /*0020*/ 	.short	0x0001
        /*0022*/ 	.short	0x0008
        /*0024*/ 	.byte	0x00, 0xf5, 0x21, 0x00


	//----- nvinfo : EIATTR_KPARAM_INFO
	.align		4
.L_177:
        /*0028*/ 	.byte	0x04, 0x17
        /*002a*/ 	.short	(.L_179 - .L_178)
.L_178:
        /*002c*/ 	.word	0x00000000
        /*0030*/ 	.short	0x0000
        /*0032*/ 	.short	0x0000
        /*0034*/ 	.byte	0x00, 0xf5, 0x21, 0x00


	//----- nvinfo : EIATTR_SPARSE_MMA_MASK
	.align		4
.L_179:
        /*0038*/ 	.byte	0x03, 0x50
        /*003a*/ 	.short	0x0000


	//----- nvinfo : EIATTR_MAXREG_COUNT
	.align		4
        /*003c*/ 	.byte	0x03, 0x1b
        /*003e*/ 	.short	0x00ff


	//----- nvinfo : EIATTR_MERCURY_ISA_VERSION
	.align		4
        /*0040*/ 	.byte	0x03, 0x5f
        /*0042*/ 	.short	0x0101


	//----- nvinfo : EIATTR_VRC_CTA_INIT_COUNT
	.align		4
        /*0044*/ 	.byte	0x02, 0x4a
	.zero		1
	.zero		1


	//----- nvinfo : EIATTR_EXIT_INSTR_OFFSETS
	.align		4
        /*0048*/ 	.byte	0x04, 0x1c
        /*004a*/ 	.short	(.L_181 - .L_180)


	//   ....[0]....
.L_180:
        /*004c*/ 	.word	0x00000060


	//   ....[1]....
        /*0050*/ 	.word	0x00000320


	//----- nvinfo : EIATTR_CBANK_PARAM_SIZE
	.align		4
.L_181:
        /*0054*/ 	.byte	0x03, 0x19
        /*0056*/ 	.short	0x0018


	//----- nvinfo : EIATTR_PARAM_CBANK
	.align		4
        /*0058*/ 	.byte	0x04, 0x0a
        /*005a*/ 	.short	(.L_183 - .L_182)
	.align		4
.L_182:
        /*005c*/ 	.word	index@(.nv.constant0._Z12bp_output_c1PA24_A24_fPA4_A4_fPA6_A6_f)
        /*0060*/ 	.short	0x0380
        /*0062*/ 	.short	0x0018


	//----- nvinfo : EIATTR_SW_WAR
	.align		4
.L_183:
        /*0064*/ 	.byte	0x04, 0x36
        /*0066*/ 	.short	(.L_185 - .L_184)
.L_184:
        /*0068*/ 	.word	0x00000008
.L_185:


//--------------------- .nv.info._Z10bp_bias_s1PfPA6_A6_f --------------------------
	.section	.nv.info._Z10bp_bias_s1PfPA6_A6_f,"",@"SHT_CUDA_INFO"
	.sectionflags	@""
	.align	4


	//----- nvinfo : EIATTR_CUDA_API_VERSION
	.align		4
        /*0000*/ 	.byte	0x04, 0x37
        /*0002*/ 	.short	(.L_187 - .L_186)
.L_186:
        /*0004*/ 	.word	0x00000082


	//----- nvinfo : EIATTR_KPARAM_INFO
	.align		4
.L_187:
        /*0008*/ 	.byte	0x04, 0x17
        /*000a*/ 	.short	(.L_189 - .L_188)
.L_188:
        /*000c*/ 	.word	0x00000000
        /*0010*/ 	.short	0x0001
        /*0012*/ 	.short	0x0008
        /*0014*/ 	.byte	0x00, 0xf5, 0x21, 0x00


	//----- nvinfo : EIATTR_KPARAM_INFO
	.align		4
.L_189:
        /*0018*/ 	.byte	0x04, 0x17
        /*001a*/ 	.short	(.L_191 - .L_190)
.L_190:
        /*001c*/ 	.word	0x00000000
        /*0020*/ 	.short	0x0000
        /*0022*/ 	.short	0x0000
        /*0024*/ 	.byte	0x00, 0xf5, 0x21, 0x00


	//----- nvinfo : EIATTR_SPARSE_MMA_MASK
	.align		4
.L_191:
        /*0028*/ 	.byte	0x03, 0x50
        /*002a*/ 	.short	0x0000


	//----- nvinfo : EIATTR_MAXREG_COUNT
	.align		4
        /*002c*/ 	.byte	0x03, 0x1b
        /*002e*/ 	.short	0x00ff


	//----- nvinfo : EIATTR_MERCURY_ISA_VERSION
	.align		4
        /*0030*/ 	.byte	0x03, 0x5f
        /*0032*/ 	.short	0x0101


	//----- nvinfo : EIATTR_VRC_CTA_INIT_COUNT
	.align		4
        /*0034*/ 	.byte	0x02, 0x4a
	.zero		1
	.zero		1


	//----- nvinfo : EIATTR_EXIT_INSTR_OFFSETS
	.align		4
        /*0038*/ 	.byte	0x04, 0x1c
        /*003a*/ 	.short	(.L_193 - .L_192)


	//   ....[0]....
.L_192:
        /*003c*/ 	.word	0x00000060


	//   ....[1]....
        /*0040*/ 	.word	0x00000490


	//----- nvinfo : EIATTR_CRS_STACK_SIZE
	.align		4
.L_193:
        /*0044*/ 	.byte	0x04, 0x1e
        /*0046*/ 	.short	(.L_195 - .L_194)
.L_194:
        /*0048*/ 	.word	0x00000000


	//----- nvinfo : EIATTR_CBANK_PARAM_SIZE
	.align		4
.L_195:
        /*004c*/ 	.byte	0x03, 0x19
        /*004e*/ 	.short	0x0010


	//----- nvinfo : EIATTR_PARAM_CBANK
	.align		4
        /*0050*/ 	.byte	0x04, 0x0a
        /*0052*/ 	.short	(.L_197 - .L_196)
	.align		4
.L_196:
        /*0054*/ 	.word	index@(.nv.constant0._Z10bp_bias_s1PfPA6_A6_f)
        /*0058*/ 	.short	0x0380
        /*005a*/ 	.short	0x0010


	//----- nvinfo : EIATTR_SW_WAR
	.align		4
.L_197:
        /*005c*/ 	.byte	0x04, 0x36
        /*005e*/ 	.short	(.L_199 - .L_198)
.L_198:
        /*0060*/ 	.word	0x00000008
.L_199:


//--------------------- .nv.info._Z12bp_weight_s1PA4_A4_fPA6_A6_fPA24_A24_f --------------------------
	.section	.nv.info._Z12bp_weight_s1PA4_A4_fPA6_A6_fPA24_A24_f,"",@"SHT_CUDA_INFO"
	.sectionflags	@""
	.align	4


	//----- nvinfo : EIATTR_CUDA_API_VERSION
	.align		4
        /*0000*/ 	.byte	0x04, 0x37
        /*0002*/ 	.short	(.L_201 - .L_200)
.L_200:
        /*0004*/ 	.word	0x00000082


	//----- nvinfo : EIATTR_KPARAM_INFO
	.align		4
.L_201:
        /*0008*/ 	.byte	0x04, 0x17
        /*000a*/ 	.short	(.L_203 - .L_202)
.L_202:
        /*000c*/ 	.word	0x00000000
        /*0010*/ 	.short	0x0002
        /*0012*/ 	.short	0x0010
        /*0014*/ 	.byte	0x00, 0xf5, 0x21, 0x00


	//----- nvinfo : EIATTR_KPARAM_INFO
	.align		4
.L_203:
        /*0018*/ 	.byte	0x04, 0x17
        /*001a*/ 	.short	(.L_205 - .L_204)
.L_204:
        /*001c*/ 	.word	0x00000000
        /*0020*/ 	.short	0x0001
        /*0022*/ 	.short	0x0008
        /*0024*/ 	.byte	0x00, 0xf5, 0x21, 0x00


	//----- nvinfo : EIATTR_KPARAM_INFO
	.align		4
.L_205:
        /*0028*/ 	.byte	0x04, 0x17
        /*002a*/ 	.short	(.L_207 - .L_206)
.L_206:
        /*002c*/ 	.word	0x00000000
        /*0030*/ 	.short	0x0000
        /*0032*/ 	.short	0x0000
        /*0034*/ 	.byte	0x00, 0xf5, 0x21, 0x00


	//----- nvinfo : EIATTR_SPARSE_MMA_MASK
	.align		4
.L_207:
        /*0038*/ 	.byte	0x03, 0x50
        /*003a*/ 	.short	0x0000


	//----- nvinfo : EIATTR_MAXREG_COUNT
	.align		4
        /*003c*/ 	.byte	0x03, 0x1b
        /*003e*/ 	.short	0x00ff


	//----- nvinfo : EIATTR_MERCURY_ISA_VERSION
	.align		4
        /*0040*/ 	.byte	0x03, 0x5f
        /*0042*/ 	.short	0x0101


	//----- nvinfo : EIATTR_VRC_CTA_INIT_COUNT
	.align		4
        /*0044*/ 	.byte	0x02, 0x4a
	.zero		1
	.zero		1


	//----- nvinfo : EIATTR_EXIT_INSTR_OFFSETS
	.align		4
        /*0048*/ 	.byte	0x04, 0x1c
        /*004a*/ 	.short	(.L_209 - .L_208)


	//   ....[0]....
.L_208:
        /*004c*/ 	.word	0x00000060


	//   ....[1]....
        /*0050*/ 	.word	0x00000320


	//----- nvinfo : EIATTR_CBANK_PARAM_SIZE
	.align		4
.L_209:
        /*0054*/ 	.byte	0x03, 0x19
        /*0056*/ 	.short	0x0018


	//----- nvinfo : EIATTR_PARAM_CBANK
	.align		4
        /*0058*/ 	.byte	0x04, 0x0a
        /*005a*/ 	.short	(.L_211 - .L_210)
	.align		4
.L_210:
        /*005c*/ 	.word	index@(.nv.constant0._Z12bp_weight_s1PA4_A4_fPA6_A6_fPA24_A24_f)
        /*0060*/ 	.short	0x0380
        /*0062*/ 	.short	0x0018


	//----- nvinfo : EIATTR_SW_WAR
	.align		4
.L_211:
        /*0064*/ 	.byte	0x04, 0x36
        /*0066*/ 	.short	(.L_213 - .L_212)
.L_212:
        /*0068*/ 	.word	0x00000008
.L_213:


//--------------------- .nv.info._Z12bp_preact_s1PA6_A6_fS1_S1_ --------------------------
	.section	.nv.info._Z12bp_preact_s1PA6_A6_fS1_S1_,"",@"SHT_CUDA_INFO"
	.sectionflags	@""
	.align	4


	//----- nvinfo : EIATTR_CUDA_API_VERSION
	.align		4
        /*0000*/ 	.byte	0x04, 0x37
        /*0002*/ 	.short	(.L_215 - .L_214)
.L_214:
        /*0004*/ 	.word	0x00000082


	//----- nvinfo : EIATTR_KPARAM_INFO
	.align		4
.L_215:
        /*0008*/ 	.byte	0x04, 0x17
        /*000a*/ 	.short	(.L_217 - .L_216)
.L_216:
        /*000c*/ 	.word	0x00000000
        /*0010*/ 	.short	0x0002
        /*0012*/ 	.short	0x0010
        /*0014*/ 	.byte	0x00, 0xf5, 0x21, 0x00


	//----- nvinfo : EIATTR_KPARAM_INFO
	.align		4
.L_217:
        /*0018*/ 	.byte	0x04, 0x17
        /*001a*/ 	.short	(.L_219 - .L_218)
.L_218:
        /*001c*/ 	.word	0x00000000
        /*0020*/ 	.short	0x0001
        /*0022*/ 	.short	0x0008
        /*0024*/ 	.byte	0x00, 0xf5, 0x21, 0x00


	//----- nvinfo : EIATTR_KPARAM_INFO
	.align		4
.L_219:
        /*0028*/ 	.byte	0x04, 0x17
        /*002a*/ 	.short	(.L_221 - .L_220)
.L_220:
        /*002c*/ 	.word	0x00000000
        /*0030*/ 	.short	0x0000
        /*0032*/ 	.short	0x0000
        /*0034*/ 	.byte	0x00, 0xf5, 0x21, 0x00


	//----- nvinfo : EIATTR_SPARSE_MMA_MASK
	.align		4
.L_221:
        /*0038*/ 	.byte	0x03, 0x50
        /*003a*/ 	.short	0x0000


	//----- nvinfo : EIATTR_MAXREG_COUNT
	.align		4
        /*003c*/ 	.byte	0x03, 0x1b
        /*003e*/ 	.short	0x00ff


	//----- nvinfo : EIATTR_MERCURY_ISA_VERSION
	.align		4
        /*0040*/ 	.byte	0x03, 0x5f
        /*0042*/ 	.short	0x0101


	//----- nvinfo : EIATTR_VRC_CTA_INIT_COUNT
	.align		4
        /*0044*/ 	.byte	0x02, 0x4a
	.zero		1
	.zero		1


	//----- nvinfo : EIATTR_EXIT_INSTR_OFFSETS
	.align		4
        /*0048*/ 	.byte	0x04, 0x1c
        /*004a*/ 	.short	(.L_223 - .L_222)


	//   ....[0]....
.L_222:
        /*004c*/ 	.word	0x00000060


	//   ....[1]....
        /*0050*/ 	.word	0x000003d0


	//----- nvinfo : EIATTR_CRS_STACK_SIZE
	.align		4
.L_223:
        /*0054*/ 	.byte	0x04, 0x1e
        /*0056*/ 	.short	(.L_225 - .L_224)
.L_224:
        /*0058*/ 	.word	0x00000000


	//----- nvinfo : EIATTR_CBANK_PARAM_SIZE
	.align		4
.L_225:
        /*005c*/ 	.byte	0x03, 0x19
        /*005e*/ 	.short	0x0018


	//----- nvinfo : EIATTR_PARAM_CBANK
	.align		4
        /*0060*/ 	.byte	0x04, 0x0a
        /*0062*/ 	.short	(.L_227 - .L_226)
	.align		4
.L_226:
        /*0064*/ 	.word	index@(.nv.constant0._Z12bp_preact_s1PA6_A6_fS1_S1_)
        /*0068*/ 	.short	0x0380
        /*006a*/ 	.short	0x0018


	//----- nvinfo : EIATTR_SW_WAR
	.align		4
.L_227:
        /*006c*/ 	.byte	0x04, 0x36
        /*006e*/ 	.short	(.L_229 - .L_228)
.L_228:
        /*0070*/ 	.word	0x00000008
.L_229:


//--------------------- .nv.info._Z12bp_output_s1PA6_A6_fPA6_S0_Pf --------------------------
	.section	.nv.info._Z12bp_output_s1PA6_A6_fPA6_S0_Pf,"",@"SHT_CUDA_INFO"
	.sectionflags	@""
	.align	4


	//----- nvinfo : EIATTR_CUDA_API_VERSION
	.align		4
        /*0000*/ 	.byte	0x04, 0x37
        /*0002*/ 	.short	(.L_231 - .L_230)
.L_230:
        /*0004*/ 	.word	0x00000082


	//----- nvinfo : EIATTR_KPARAM_INFO
	.align		4
.L_231:
        /*0008*/ 	.byte	0x04, 0x17
        /*000a*/ 	.short	(.L_233 - .L_232)
.L_232:
        /*000c*/ 	.word	0x00000000
        /*0010*/ 	.short	0x0002
        /*0012*/ 	.short	0x0010
        /*0014*/ 	.byte	0x00, 0xf5, 0x21, 0x00


	//----- nvinfo : EIATTR_KPARAM_INFO
	.align		4
.L_233:
        /*0018*/ 	.byte	0x04, 0x17
        /*001a*/ 	.short	(.L_235 - .L_234)
.L_234:
        /*001c*/ 	.word	0x00000000
        /*0020*/ 	.short	0x0001
        /*0022*/ 	.short	0x0008
        /*0024*/ 	.byte	0x00, 0xf5, 0x21, 0x00


	//----- nvinfo : EIATTR_KPARAM_INFO
	.align		4
.L_235:
        /*0028*/ 	.byte	0x04, 0x17
        /*002a*/ 	.short	(.L_237 - .L_236)
.L_236:
        /*002c*/ 	.word	0x00000000
        /*0030*/ 	.short	0x0000
        /*0032*/ 	.short	0x0000
        /*0034*/ 	.byte	0x00, 0xf5, 0x21, 0x00


	//----- nvinfo : EIATTR_SPARSE_MMA_MASK
	.align		4
.L_237:
        /*0038*/ 	.byte	0x03, 0x50
        /*003a*/ 	.short	0x0000


	//----- nvinfo : EIATTR_MAXREG_COUNT
	.align		4
        /*003c*/ 	.byte	0x03, 0x1b
        /*003e*/ 	.short	0x00ff


	//----- nvinfo : EIATTR_MERCURY_ISA_VERSION
	.align		4
        /*0040*/ 	.byte	0x03, 0x5f
        /*0042*/ 	.short	0x0101


	//----- nvinfo : EIATTR_VRC_CTA_INIT_COUNT
	.align		4
        /*0044*/ 	.byte	0x02, 0x4a
	.zero		1
	.zero		1


	//----- nvinfo : EIATTR_EXIT_INSTR_OFFSETS
	.align		4
        /*0048*/ 	.byte	0x04, 0x1c
        /*004a*/ 	.short	(.L_239 - .L_238)


	//   ....[0]....
.L_238:
        /*004c*/ 	.word	0x00000060


	//   ....[1]....
        /*0050*/ 	.word	0x000002b0


	//----- nvinfo : EIATTR_CBANK_PARAM_SIZE
	.align		4
.L_239:
        /*0054*/ 	.byte	0x03, 0x19
        /*0056*/ 	.short	0x0018


	//----- nvinfo : EIATTR_PARAM_CBANK
	.align		4
        /*0058*/ 	.byte	0x04, 0x0a
        /*005a*/ 	.short	(.L_241 - .L_240)
	.align		4
.L_240:
        /*005c*/ 	.word	index@(.nv.constant0._Z12bp_output_s1PA6_A6_fPA6_S0_Pf)
        /*0060*/ 	.short	0x0380
        /*0062*/ 	.short	0x0018


	//----- nvinfo : EIATTR_SW_WAR
	.align		4
.L_241:
        /*0064*/ 	.byte	0x04, 0x36
        /*0066*/ 	.short	(.L_243 - .L_242)
.L_242:
        /*0068*/ 	.word	0x00000008
.L_243:


//--------------------- .nv.info._Z9bp_bias_fPfS_ --------------------------
	.section	.nv.info._Z9bp_bias_fPfS_,"",@"SHT_CUDA_INFO"
	.sectionflags	@""
	.align	4


	//----- nvinfo : EIATTR_CUDA_API_VERSION
	.align		4
        /*0000*/ 	.byte	0x04, 0x37
        /*0002*/ 	.short	(.L_245 - .L_244)
.L_244:
        /*0004*/ 	.word	0x00000082


	//----- nvinfo : EIATTR_KPARAM_INFO
	.align		4
.L_245:
        /*0008*/ 	.byte	0x04, 0x17
        /*000a*/ 	.short	(.L_247 - .L_246)
.L_246:
        /*000c*/ 	.word	0x00000000
        /*0010*/ 	.short	0x0001
        /*0012*/ 	.short	0x0008
        /*0014*/ 	.byte	0x00, 0xf5, 0x21, 0x00


	//----- nvinfo : EIATTR_KPARAM_INFO
	.align		4
.L_247:
        /*0018*/ 	.byte	0x04, 0x17
        /*001a*/ 	.short	(.L_249 - .L_248)
.L_248:
        /*001c*/ 	.word	0x00000000
        /*0020*/ 	.short	0x0000
        /*0022*/ 	.short	0x0000
        /*0024*/ 	.byte	0x00, 0xf5, 0x21, 0x00


	//----- nvinfo : EIATTR_SPARSE_MMA_MASK
	.align		4
.L_249:
        /*0028*/ 	.byte	0x03, 0x50
        /*002a*/ 	.short	0x0000


	//----- nvinfo : EIATTR_MAXREG_COUNT
	.align		4
        /*002c*/ 	.byte	0x03, 0x1b
        /*002e*/ 	.short	0x00ff


	//----- nvinfo : EIATTR_MERCURY_ISA_VERSION
	.align		4
        /*0030*/ 	.byte	0x03, 0x5f
        /*0032*/ 	.short	0x0101


	//----- nvinfo : EIATTR_VRC_CTA_INIT_COUNT
	.align		4
        /*0034*/ 	.byte	0x02, 0x4a
	.zero		1
	.zero		1


	//----- nvinfo : EIATTR_EXIT_INSTR_OFFSETS
	.align		4
        /*0038*/ 	.byte	0x04, 0x1c
        /*003a*/ 	.short	(.L_251 - .L_250)


	//   ....[0]....
.L_250:
        /*003c*/ 	.word	0x00000060


	//   ....[1]....
        /*0040*/ 	.word	0x00000100


	//----- nvinfo : EIATTR_CBANK_PARAM_SIZE
	.align		4
.L_251:
        /*0044*/ 	.byte	0x03, 0x19
        /*0046*/ 	.short	0x0010


	//----- nvinfo : EIATTR_PARAM_CBANK
	.align		4
        /*0048*/ 	.byte	0x04, 0x0a
        /*004a*/ 	.short	(.L_253 - .L_252)
	.align		4
.L_252:
        /*004c*/ 	.word	index@(.nv.constant0._Z9bp_bias_fPfS_)
        /*0050*/ 	.short	0x0380
        /*0052*/ 	.short	0x0010


	//----- nvinfo : EIATTR_SW_WAR
	.align		4
.L_253:
        /*0054*/ 	.byte	0x04, 0x36
        /*0056*/ 	.short	(.L_255 - .L_254)
.L_254:
        /*0058*/ 	.word	0x00000008
.L_255:


//--------------------- .nv.info._Z11bp_weight_fPA6_A6_A6_fPfPS0_ --------------------------
	.section	.nv.info._Z11bp_weight_fPA6_A6_A6_fPfPS0_,"",@"SHT_CUDA_INFO"
	.sectionflags	@""
	.align	4


	//----- nvinfo : EIATTR_CUDA_API_VERSION
	.align		4
        /*0000*/ 	.byte	0x04, 0x37
        /*0002*/ 	.short	(.L_257 - .L_256)
.L_256:
        /*0004*/ 	.word	0x00000082


	//----- nvinfo : EIATTR_KPARAM_INFO
	.align		4
.L_257:
        /*0008*/ 	.byte	0x04, 0x17
        /*000a*/ 	.short	(.L_259 - .L_258)
.L_258:
        /*000c*/ 	.word	0x00000000
        /*0010*/ 	.short	0x0002
        /*0012*/ 	.short	0x0010
        /*0014*/ 	.byte	0x00, 0xf5, 0x21, 0x00


	//----- nvinfo : EIATTR_KPARAM_INFO
	.align		4
.L_259:
        /*0018*/ 	.byte	0x04, 0x17
        /*001a*/ 	.short	(.L_261 - .L_260)
.L_260:
        /*001c*/ 	.word	0x00000000
        /*0020*/ 	.short	0x0001
        /*0022*/ 	.short	0x0008
        /*0024*/ 	.byte	0x00, 0xf5, 0x21, 0x00


	//----- nvinfo : EIATTR_KPARAM_INFO
	.align		4
.L_261:
        /*0028*/ 	.byte	0x04, 0x17
        /*002a*/ 	.short	(.L_263 - .L_262)
.L_262:
        /*002c*/ 	.word	0x00000000
        /*0030*/ 	.short	0x0000
        /*0032*/ 	.short	0x0000
        /*0034*/ 	.byte	0x00, 0xf5, 0x21, 0x00


	//----- nvinfo : EIATTR_SPARSE_MMA_MASK
	.align		4
.L_263:
        /*0038*/ 	.byte	0x03, 0x50
        /*003a*/ 	.short	0x0000


	//----- nvinfo : EIATTR_MAXREG_COUNT
	.align		4
        /*003c*/ 	.byte	0x03, 0x1b
        /*003e*/ 	.short	0x00ff


	//----- nvinfo : EIATTR_MERCURY_ISA_VERSION
	.align		4
        /*0040*/ 	.byte	0x03, 0x5f
        /*0042*/ 	.short	0x0101


	//----- nvinfo : EIATTR_VRC_CTA_INIT_COUNT
	.align		4
        /*0044*/ 	.byte	0x02, 0x4a
	.zero		1
	.zero		1


	//----- nvinfo : EIATTR_EXIT_INSTR_OFFSETS
	.align		4
        /*0048*/ 	.byte	0x04, 0x1c
        /*004a*/ 	.short	(.L_265 - .L_264)


	//   ....[0]....
.L_264:
        /*004c*/ 	.word	0x00000060


	//   ....[1]....
        /*0050*/ 	.word	0x000002b0


	//----- nvinfo : EIATTR_CBANK_PARAM_SIZE
	.align		4
.L_265:
        /*0054*/ 	.byte	0x03, 0x19
        /*0056*/ 	.short	0x0018


	//----- nvinfo : EIATTR_PARAM_CBANK
	.align		4
        /*0058*/ 	.byte	0x04, 0x0a
        /*005a*/ 	.short	(.L_267 - .L_266)
	.align		4
.L_266:
        /*005c*/ 	.word	index@(.nv.constant0._Z11bp_weight_fPA6_A6_A6_fPfPS0_)
        /*0060*/ 	.short	0x0380
        /*0062*/ 	.short	0x0018


	//----- nvinfo : EIATTR_SW_WAR
	.align		4
.L_267:
        /*0064*/ 	.byte	0x04, 0x36
        /*0066*/ 	.short	(.L_269 - .L_268)
.L_268:
        /*0068*/ 	.word	0x00000008
.L_269:


//--------------------- .nv.info._Z9fp_bias_fPfS_ --------------------------
	.section	.nv.info._Z9fp_bias_fPfS_,"",@"SHT_CUDA_INFO"
	.sectionflags	@""
	.align	4


	//----- nvinfo : EIATTR_CUDA_API_VERSION
	.align		4
        /*0000*/ 	.byte	0x04, 0x37
        /*0002*/ 	.short	(.L_271 - .L_270)
.L_270:
        /*0004*/ 	.word	0x00000082


	//----- nvinfo : EIATTR_KPARAM_INFO
	.align		4
.L_271:
        /*0008*/ 	.byte	0x04, 0x17
        /*000a*/ 	.short	(.L_273 - .L_272)
.L_272:
        /*000c*/ 	.word	0x00000000
        /*0010*/ 	.short	0x0001
        /*0012*/ 	.short	0x0008
        /*0014*/ 	.byte	0x00, 0xf5, 0x21, 0x00


	//----- nvinfo : EIATTR_KPARAM_INFO
	.align		4
.L_273:
        /*0018*/ 	.byte	0x04, 0x17
        /*001a*/ 	.short	(.L_275 - .L_274)
.L_274:
        /*001c*/ 	.word	0x00000000
        /*0020*/ 	.short	0x0000
        /*0022*/ 	.short	0x0000
        /*0024*/ 	.byte	0x00, 0xf5, 0x21, 0x00


	//----- nvinfo : EIATTR_SPARSE_MMA_MASK
	.align		4
.L_275:
        /*0028*/ 	.byte	0x03, 0x50
        /*002a*/ 	.short	0x0000


	//----- nvinfo : EIATTR_MAXREG_COUNT
	.align		4
        /*002c*/ 	.byte	0x03, 0x1b
        /*002e*/ 	.short	0x00ff


	//----- nvinfo : EIATTR_MERCURY_ISA_VERSION
	.align		4
        /*0030*/ 	.byte	0x03, 0x5f
        /*0032*/ 	.short	0x0101


	//----- nvinfo : EIATTR_VRC_CTA_INIT_COUNT
	.align		4
        /*0034*/ 	.byte	0x02, 0x4a
	.zero		1
	.zero		1


	//----- nvinfo : EIATTR_EXIT_INSTR_OFFSETS
	.align		4
        /*0038*/ 	.byte	0x04, 0x1c
        /*003a*/ 	.short	(.L_277 - .L_276)


	//   ....[0]....
.L_276:
        /*003c*/ 	.word	0x00000060


	//   ....[1]....
        /*0040*/ 	.word	0x00000100


	//----- nvinfo : EIATTR_CBANK_PARAM_SIZE
	.align		4
.L_277:
        /*0044*/ 	.byte	0x03, 0x19
        /*0046*/ 	.short	0x0010


	//----- nvinfo : EIATTR_PARAM_CBANK
	.align		4
        /*0048*/ 	.byte	0x04, 0x0a
        /*004a*/ 	.short	(.L_279 - .L_278)
	.align		4
.L_278:
        /*004c*/ 	.word	index@(.nv.constant0._Z9fp_bias_fPfS_)
        /*0050*/ 	.short	0x0380
        /*0052*/ 	.short	0x0010


	//----- nvinfo : EIATTR_SW_WAR
	.align		4
.L_279:
        /*0054*/ 	.byte	0x04, 0x36
        /*0056*/ 	.short	(.L_281 - .L_280)
.L_280:
        /*0058*/ 	.word	0x00000008
.L_281:


//--------------------- .nv.info._Z11fp_preact_fPA6_A6_fPfPA6_S0_ --------------------------
	.section	.nv.info._Z11fp_preact_fPA6_A6_fPfPA6_S0_,"",@"SHT_CUDA_INFO"
	.sectionflags	@""
	.align	4


	//----- nvinfo : EIATTR_CUDA_API_VERSION
	.align		4
        /*0000*/ 	.byte	0x04, 0x37
        /*0002*/ 	.short	(.L_283 - .L_282)
.L_282:
        /*0004*/ 	.word	0x00000082


	//----- nvinfo : EIATTR_KPARAM_INFO
	.align		4
.L_283:
        /*0008*/ 	.byte	0x04, 0x17
        /*000a*/ 	.short	(.L_285 - .L_284)
.L_284:
        /*000c*/ 	.word	0x00000000
        /*0010*/ 	.short	0x0002
        /*0012*/ 	.short	0x0010
        /*0014*/ 	.byte	0x00, 0xf5, 0x21, 0x00


	//----- nvinfo : EIATTR_KPARAM_INFO
	.align		4
.L_285:
        /*0018*/ 	.byte	0x04, 0x17
        /*001a*/ 	.short	(.L_287 - .L_286)
.L_286:
        /*001c*/ 	.word	0x00000000
        /*0020*/ 	.short	0x0001
        /*0022*/ 	.short	0x0008
        /*0024*/ 	.byte	0x00, 0xf5, 0x21, 0x00


	//----- nvinfo : EIATTR_KPARAM_INFO
	.align		4
.L_287:
        /*0028*/ 	.byte	0x04, 0x17
        /*002a*/ 	.short	(.L_289 - .L_288)
.L_288:
        /*002c*/ 	.word	0x00000000
        /*0030*/ 	.short	0x0000
        /*0032*/ 	.short	0x0000
        /*0034*/ 	.byte	0x00, 0xf5, 0x21, 0x00


	//----- nvinfo : EIATTR_SPARSE_MMA_MASK
	.align		4
.L_289:
        /*0038*/ 	.byte	0x03, 0x50
        /*003a*/ 	.short	0x0000


	//----- nvinfo : EIATTR_MAXREG_COUNT
	.align		4
        /*003c*/ 	.byte	0x03, 0x1b
        /*003e*/ 	.short	0x00ff


	//----- nvinfo : EIATTR_MERCURY_ISA_VERSION
	.align		4
        /*0040*/ 	.byte	0x03, 0x5f
        /*0042*/ 	.short	0x0101


	//----- nvinfo : EIATTR_VRC_CTA_INIT_COUNT
	.align		4
        /*0044*/ 	.byte	0x02, 0x4a
	.zero		1
	.zero		1


	//----- nvinfo : EIATTR_EXIT_INSTR_OFFSETS
	.align		4
        /*0048*/ 	.byte	0x04, 0x1c
        /*004a*/ 	.short	(.L_291 - .L_290)


	//   ....[0]....
.L_290:
        /*004c*/ 	.word	0x00000060


	//   ....[1]....
        /*0050*/ 	.word	0x000002b0


	//----- nvinfo : EIATTR_CBANK_PARAM_SIZE
	.align		4
.L_291:
        /*0054*/ 	.byte	0x03, 0x19
        /*0056*/ 	.short	0x0018


	//----- nvinfo : EIATTR_PARAM_CBANK
	.align		4
        /*0058*/ 	.byte	0x04, 0x0a
        /*005a*/ 	.short	(.L_293 - .L_292)
	.align		4
.L_292:
        /*005c*/ 	.word	index@(.nv.constant0._Z11fp_preact_fPA6_A6_fPfPA6_S0_)
        /*0060*/ 	.short	0x0380
        /*0062*/ 	.short	0x0018


	//----- nvinfo : EIATTR_SW_WAR
	.align		4
.L_293:
        /*0064*/ 	.byte	0x04, 0x36
        /*0066*/ 	.short	(.L_295 - .L_294)
.L_294:
        /*0068*/ 	.word	0x00000008
.L_295:


//--------------------- .nv.info._Z10fp_bias_s1PA6_A6_fPf --------------------------
	.section	.nv.info._Z10fp_bias_s1PA6_A6_fPf,"",@"SHT_CUDA_INFO"
	.sectionflags	@""
	.align	4


	//----- nvinfo : EIATTR_CUDA_API_VERSION
	.align		4
        /*0000*/ 	.byte	0x04, 0x37
        /*0002*/ 	.short	(.L_297 - .L_296)
.L_296:
        /*0004*/ 	.word	0x00000082


	//----- nvinfo : EIATTR_KPARAM_INFO
	.align		4
.L_297:
        /*0008*/ 	.byte	0x04, 0x17
        /*000a*/ 	.short	(.L_299 - .L_298)
.L_298:
        /*000c*/ 	.word	0x00000000
        /*0010*/ 	.short	0x0001
        /*0012*/ 	.short	0x0008
        /*0014*/ 	.byte	0x00, 0xf5, 0x21, 0x00


	//----- nvinfo : EIATTR_KPARAM_INFO
	.align		4
.L_299:
        /*0018*/ 	.byte	0x04, 0x17
        /*001a*/ 	.short	(.L_301 - .L_300)
.L_300:
        /*001c*/ 	.word	0x00000000
        /*0020*/ 	.short	0x0000
        /*0022*/ 	.short	0x0000
        /*0024*/ 	.byte	0x00, 0xf5, 0x21, 0x00


	//----- nvinfo : EIATTR_SPARSE_MMA_MASK
	.align		4
.L_301:
        /*0028*/ 	.byte	0x03, 0x50
        /*002a*/ 	.short	0x0000


	//----- nvinfo : EIATTR_MAXREG_COUNT
	.align		4
        /*002c*/ 	.byte	0x03, 0x1b
        /*002e*/ 	.short	0x00ff


	//----- nvinfo : EIATTR_MERCURY_ISA_VERSION
	.align		4
        /*0030*/ 	.byte	0x03, 0x5f
        /*0032*/ 	.short	0x0101


	//----- nvinfo : EIATTR_VRC_CTA_INIT_COUNT
	.align		4
        /*0034*/ 	.byte	0x02, 0x4a
	.zero		1
	.zero		1


	//----- nvinfo : EIATTR_EXIT_INSTR_OFFSETS
	.align		4
        /*0038*/ 	.byte	0x04, 0x1c
        /*003a*/ 	.short	(.L_303 - .L_302)


	//   ....[0]....
.L_302:
        /*003c*/ 	.word	0x00000060


	//   ....[1]....
        /*0040*/ 	.word	0x000001a0


	//----- nvinfo : EIATTR_CBANK_PARAM_SIZE
	.align		4
.L_303:
        /*0044*/ 	.byte	0x03, 0x19
        /*0046*/ 	.short	0x0010


	//----- nvinfo : EIATTR_PARAM_CBANK
	.align		4
        /*0048*/ 	.byte	0x04, 0x0a
        /*004a*/ 	.short	(.L_305 - .L_304)
	.align		4
.L_304:
        /*004c*/ 	.word	index@(.nv.constant0._Z10fp_bias_s1PA6_A6_fPf)
        /*0050*/ 	.short	0x0380
        /*0052*/ 	.short	0x0010


	//----- nvinfo : EIATTR_SW_WAR
	.align		4
.L_305:
        /*0054*/ 	.byte	0x04, 0x36
        /*0056*/ 	.short	(.L_307 - .L_306)
.L_306:
        /*0058*/ 	.word	0x00000008
.L_307:


//--------------------- .nv.info._Z12fp_preact_s1PA24_A24_fPA6_A6_fPA4_A4_f --------------------------
	.section	.nv.info._Z12fp_preact_s1PA24_A24_fPA6_A6_fPA4_A4_f,"",@"SHT_CUDA_INFO"
	.sectionflags	@""
	.align	4


	//----- nvinfo : EIATTR_CUDA_API_VERSION
	.align		4
        /*0000*/ 	.byte	0x04, 0x37
        /*0002*/ 	.short	(.L_309 - .L_308)
.L_308:
        /*0004*/ 	.word	0x00000082


	//----- nvinfo : EIATTR_KPARAM_INFO
	.align		4
.L_309:
        /*0008*/ 	.byte	0x04, 0x17
        /*000a*/ 	.short	(.L_311 - .L_310)
.L_310:
        /*000c*/ 	.word	0x00000000
        /*0010*/ 	.short	0x0002
        /*0012*/ 	.short	0x0010
        /*0014*/ 	.byte	0x00, 0xf5, 0x21, 0x00


	//----- nvinfo : EIATTR_KPARAM_INFO
	.align		4
.L_311:
        /*0018*/ 	.byte	0x04, 0x17
        /*001a*/ 	.short	(.L_313 - .L_312)
.L_312:
        /*001c*/ 	.word	0x00000000
        /*0020*/ 	.short	0x0001
        /*0022*/ 	.short	0x0008
        /*0024*/ 	.byte	0x00, 0xf5, 0x21, 0x00


	//----- nvinfo : EIATTR_KPARAM_INFO
	.align		4
.L_313:
        /*0028*/ 	.byte	0x04, 0x17
        /*002a*/ 	.short	(.L_315 - .L_314)
.L_314:
        /*002c*/ 	.word	0x00000000
        /*0030*/ 	.short	0x0000
        /*0032*/ 	.short	0x0000
        /*0034*/ 	.byte	0x00, 0xf5, 0x21, 0x00


	//----- nvinfo : EIATTR_SPARSE_MMA_MASK
	.align		4
.L_315:
        /*0038*/ 	.byte	0x03, 0x50
        /*003a*/ 	.short	0x0000


	//----- nvinfo : EIATTR_MAXREG_COUNT
	.align		4
        /*003c*/ 	.byte	0x03, 0x1b
        /*003e*/ 	.short	0x00ff


	//----- nvinfo : EIATTR_MERCURY_ISA_VERSION
	.align		4
        /*0040*/ 	.byte	0x03, 0x5f
        /*0042*/ 	.short	0x0101


	//----- nvinfo : EIATTR_VRC_CTA_INIT_COUNT
	.align		4
        /*0044*/ 	.byte	0x02, 0x4a
	.zero		1
	.zero		1


	//----- nvinfo : EIATTR_EXIT_INSTR_OFFSETS
	.align		4
        /*0048*/ 	.byte	0x04, 0x1c
        /*004a*/ 	.short	(.L_317 - .L_316)


	//   ....[0]....
.L_316:
        /*004c*/ 	.word	0x00000060


	//   ....[1]....
        /*0050*/ 	.word	0x000005c0


	//----- nvinfo : EIATTR_CBANK_PARAM_SIZE
	.align		4
.L_317:
        /*0054*/ 	.byte	0x03, 0x19
        /*0056*/ 	.short	0x0018


	//----- nvinfo : EIATTR_PARAM_CBANK
	.align		4
        /*0058*/ 	.byte	0x04, 0x0a
        /*005a*/ 	.short	(.L_319 - .L_318)
	.align		4
.L_318:
        /*005c*/ 	.word	index@(.nv.constant0._Z12fp_preact_s1PA24_A24_fPA6_A6_fPA4_A4_f)
        /*0060*/ 	.short	0x0380
        /*0062*/ 	.short	0x0018


	//----- nvinfo : EIATTR_SW_WAR
	.align		4
.L_319:
        /*0064*/ 	.byte	0x04, 0x36
        /*0066*/ 	.short	(.L_321 - .L_320)
.L_320:
        /*0068*/ 	.word	0x00000008
.L_321:


//--------------------- .nv.info._Z10fp_bias_c1PA24_A24_fPf --------------------------
	.section	.nv.info._Z10fp_bias_c1PA24_A24_fPf,"",@"SHT_CUDA_INFO"
	.sectionflags	@""
	.align	4


	//----- nvinfo : EIATTR_CUDA_API_VERSION
	.align		4
        /*0000*/ 	.byte	0x04, 0x37
        /*0002*/ 	.short	(.L_323 - .L_322)
.L_322:
        /*0004*/ 	.word	0x00000082


	//----- nvinfo : EIATTR_KPARAM_INFO
	.align		4
.L_323:
        /*0008*/ 	.byte	0x04, 0x17
        /*000a*/ 	.short	(.L_325 - .L_324)
.L_324:
        /*000c*/ 	.word	0x00000000
        /*0010*/ 	.short	0x0001
        /*0012*/ 	.short	0x0008
        /*0014*/ 	.byte	0x00, 0xf5, 0x21, 0x00


	//----- nvinfo : EIATTR_KPARAM_INFO
	.align		4
.L_325:
        /*0018*/ 	.byte	0x04, 0x17
        /*001a*/ 	.short	(.L_327 - .L_326)
.L_326:
        /*001c*/ 	.word	0x00000000
        /*0020*/ 	.short	0x0000
        /*0022*/ 	.short	0x0000
        /*0024*/ 	.byte	0x00, 0xf5, 0x21, 0x00


	//----- nvinfo : EIATTR_SPARSE_MMA_MASK
	.align		4
.L_327:
        /*0028*/ 	.byte	0x03, 0x50
        /*002a*/ 	.short	0x0000


	//----- nvinfo : EIATTR_MAXREG_COUNT
	.align		4
        /*002c*/ 	.byte	0x03, 0x1b
        /*002e*/ 	.short	0x00ff


	//----- nvinfo : EIATTR_MERCURY_ISA_VERSION
	.align		4
        /*0030*/ 	.byte	0x03, 0x5f
        /*0032*/ 	.short	0x0101


	//----- nvinfo : EIATTR_VRC_CTA_INIT_COUNT
	.align		4
        /*0034*/ 	.byte	0x02, 0x4a
	.zero		1
	.zero		1


	//----- nvinfo : EIATTR_EXIT_INSTR_OFFSETS
	.align		4
        /*0038*/ 	.byte	0x04, 0x1c
        /*003a*/ 	.short	(.L_329 - .L_328)


	//   ....[0]....
.L_328:
        /*003c*/ 	.word	0x00000060


	//   ....[1]....
        /*0040*/ 	.word	0x000001d0


	//----- nvinfo : EIATTR_CBANK_PARAM_SIZE
	.align		4
.L_329:
        /*0044*/ 	.byte	0x03, 0x19
        /*0046*/ 	.short	0x0010


	//----- nvinfo : EIATTR_PARAM_CBANK
	.align		4
        /*0048*/ 	.byte	0x04, 0x0a
        /*004a*/ 	.short	(.L_331 - .L_330)
	.align		4
.L_330:
        /*004c*/ 	.word	index@(.nv.constant0._Z10fp_bias_c1PA24_A24_fPf)
        /*0050*/ 	.short	0x0380
        /*0052*/ 	.short	0x0010


	//----- nvinfo : EIATTR_SW_WAR
	.align		4
.L_331:
        /*0054*/ 	.byte	0x04, 0x36
        /*0056*/ 	.short	(.L_333 - .L_332)
.L_332:
        /*0058*/ 	.word	0x00000008
.L_333:


//--------------------- .nv.info._Z12fp_preact_c1PA28_fPA24_A24_fPA5_A5_f --------------------------
	.section	.nv.info._Z12fp_preact_c1PA28_fPA24_A24_fPA5_A5_f,"",@"SHT_CUDA_INFO"
	.sectionflags	@""
	.align	4


	//----- nvinfo : EIATTR_CUDA_API_VERSION
	.align		4
        /*0000*/ 	.byte	0x04, 0x37
        /*0002*/ 	.short	(.L_335 - .L_334)
.L_334:
        /*0004*/ 	.word	0x00000082


	//----- nvinfo : EIATTR_KPARAM_INFO
	.align		4
.L_335:
        /*0008*/ 	.byte	0x04, 0x17
        /*000a*/ 	.short	(.L_337 - .L_336)
.L_336:
        /*000c*/ 	.word	0x00000000
        /*0010*/ 	.short	0x0002
        /*0012*/ 	.short	0x0010
        /*0014*/ 	.byte	0x00, 0xf5, 0x21, 0x00


	//----- nvinfo : EIATTR_KPARAM_INFO
	.align		4
.L_337:
        /*0018*/ 	.byte	0x04, 0x17
        /*001a*/ 	.short	(.L_339 - .L_338)
.L_338:
        /*001c*/ 	.word	0x00000000
        /*0020*/ 	.short	0x0001
        /*0022*/ 	.short	0x0008
        /*0024*/ 	.byte	0x00, 0xf5, 0x21, 0x00


	//----- nvinfo : EIATTR_KPARAM_INFO
	.align		4
.L_339:
        /*0028*/ 	.byte	0x04, 0x17
        /*002a*/ 	.short	(.L_341 - .L_340)
.L_340:
        /*002c*/ 	.word	0x00000000
        /*0030*/ 	.short	0x0000
        /*0032*/ 	.short	0x0000
        /*0034*/ 	.byte	0x00, 0xf5, 0x21, 0x00


	//----- nvinfo : EIATTR_SPARSE_MMA_MASK
	.align		4
.L_341:
        /*0038*/ 	.byte	0x03, 0x50
        /*003a*/ 	.short	0x0000


	//----- nvinfo : EIATTR_MAXREG_COUNT
	.align		4
        /*003c*/ 	.byte	0x03, 0x1b
        /*003e*/ 	.short	0x00ff


	//----- nvinfo : EIATTR_NUM_BARRIERS
	.align		4
        /*0040*/ 	.byte	0x02, 0x4c
        /*0042*/ 	.byte	0x01
	.zero		1


	//----- nvinfo : EIATTR_MERCURY_ISA_VERSION
	.align		4
        /*0044*/ 	.byte	0x03, 0x5f
        /*0046*/ 	.short	0x0101


	//----- nvinfo : EIATTR_VRC_CTA_INIT_COUNT
	.align		4
        /*0048*/ 	.byte	0x02, 0x4a
	.zero		1
	.zero		1


	//----- nvinfo : EIATTR_EXIT_INSTR_OFFSETS
	.align		4
        /*004c*/ 	.byte	0x04, 0x1c
        /*004e*/ 	.short	(.L_343 - .L_342)


	//   ....[0]....
.L_342:
        /*0050*/ 	.word	0x000002f0


	//   ....[1]....
        /*0054*/ 	.word	0x00000600


	//----- nvinfo : EIATTR_CRS_STACK_SIZE
	.align		4
.L_343:
        /*0058*/ 	.byte	0x04, 0x1e
        /*005a*/ 	.short	(.L_345 - .L_344)
.L_344:
        /*005c*/ 	.word	0x00000000


	//----- nvinfo : EIATTR_CBANK_PARAM_SIZE
	.align		4
.L_345:
        /*0060*/ 	.byte	0x03, 0x19
        /*0062*/ 	.short	0x0018


	//----- nvinfo : EIATTR_PARAM_CBANK
	.align		4
        /*0064*/ 	.byte	0x04, 0x0a
        /*0066*/ 	.short	(.L_347 - .L_346)
	.align		4
.L_346:
        /*0068*/ 	.word	index@(.nv.constant0._Z12fp_preact_c1PA28_fPA24_A24_fPA5_A5_f)
        /*006c*/ 	.short	0x0380
        /*006e*/ 	.short	0x0018


	//----- nvinfo : EIATTR_SW_WAR
	.align		4
.L_347:
        /*0070*/ 	.byte	0x04, 0x36
        /*0072*/ 	.short	(.L_349 - .L_348)
.L_348:
        /*0074*/ 	.word	0x00000008
.L_349:


//--------------------- .nv.info._Z10apply_gradPfS_i --------------------------
	.section	.nv.info._Z10apply_gradPfS_i,"",@"SHT_CUDA_INFO"
	.sectionflags	@""
	.align	4


	//----- nvinfo : EIATTR_CUDA_API_VERSION
	.align		4
        /*0000*/ 	.byte	0x04, 0x37
        /*0002*/ 	.short	(.L_351 - .L_350)
.L_350:
        /*0004*/ 	.word	0x00000082


	//----- nvinfo : EIATTR_KPARAM_INFO
	.align		4
.L_351:
        /*0008*/ 	.byte	0x04, 0x17
        /*000a*/ 	.short	(.L_353 - .L_352)
.L_352:
        /*000c*/ 	.word	0x00000000
        /*0010*/ 	.short	0x0002
        /*0012*/ 	.short	0x0010
        /*0014*/ 	.byte	0x00, 0xf0, 0x11, 0x00


	//----- nvinfo : EIATTR_KPARAM_INFO
	.align		4
.L_353:
        /*0018*/ 	.byte	0x04, 0x17
        /*001a*/ 	.short	(.L_355 - .L_354)
.L_354:
        /*001c*/ 	.word	0x00000000
        /*0020*/ 	.short	0x0001
        /*0022*/ 	.short	0x0008
        /*0024*/ 	.byte	0x00, 0xf5, 0x21, 0x00


	//----- nvinfo : EIATTR_KPARAM_INFO
	.align		4
.L_355:
        /*0028*/ 	.byte	0x04, 0x17
        /*002a*/ 	.short	(.L_357 - .L_356)
.L_356:
        /*002c*/ 	.word	0x00000000
        /*0030*/ 	.short	0x0000
        /*0032*/ 	.short	0x0000
        /*0034*/ 	.byte	0x00, 0xf5, 0x21, 0x00


	//----- nvinfo : EIATTR_SPARSE_MMA_MASK
	.align		4
.L_357:
        /*0038*/ 	.byte	0x03, 0x50
        /*003a*/ 	.short	0x0000


	//----- nvinfo : EIATTR_MAXREG_COUNT
	.align		4
        /*003c*/ 	.byte	0x03, 0x1b
        /*003e*/ 	.short	0x00ff


	//----- nvinfo : EIATTR_MERCURY_ISA_VERSION
	.align		4
        /*0040*/ 	.byte	0x03, 0x5f
        /*0042*/ 	.short	0x0101


	//----- nvinfo : EIATTR_VRC_CTA_INIT_COUNT
	.align		4
        /*0044*/ 	.byte	0x02, 0x4a
	.zero		1
	.zero		1


	//----- nvinfo : EIATTR_EXIT_INSTR_OFFSETS
	.align		4
        /*0048*/ 	.byte	0x04, 0x1c
        /*004a*/ 	.short	(.L_359 - .L_358)


	//   ....[0]....
.L_358:
        /*004c*/ 	.word	0x00000070


	//   ....[1]....
        /*0050*/ 	.word	0x00000110


	//----- nvinfo : EIATTR_CBANK_PARAM_SIZE
	.align		4
.L_359:
        /*0054*/ 	.byte	0x03, 0x19
        /*0056*/ 	.short	0x0014


	//----- nvinfo : EIATTR_PARAM_CBANK
	.align		4
        /*0058*/ 	.byte	0x04, 0x0a
        /*005a*/ 	.short	(.L_361 - .L_360)
	.align		4
.L_360:
        /*005c*/ 	.word	index@(.nv.constant0._Z10apply_gradPfS_i)
        /*0060*/ 	.short	0x0380
        /*0062*/ 	.short	0x0014


	//----- nvinfo : EIATTR_SW_WAR
	.align		4
.L_361:
        /*0064*/ 	.byte	0x04, 0x36
        /*0066*/ 	.short	(.L_363 - .L_362)
.L_362:
        /*0068*/ 	.word	0x00000008
.L_363:


//--------------------- .nv.info._Z9makeErrorPfS_ji --------------------------
	.section	.nv.info._Z9makeErrorPfS_ji,"",@"SHT_CUDA_INFO"
	.sectionflags	@""
	.align	4


	//----- nvinfo : EIATTR_CUDA_API_VERSION
	.align		4
        /*0000*/ 	.byte	0x04, 0x37
        /*0002*/ 	.short	(.L_365 - .L_364)
.L_364:
        /*0004*/ 	.word	0x00000082


	//----- nvinfo : EIATTR_KPARAM_INFO
	.align		4
.L_365:
        /*0008*/ 	.byte	0x04, 0x17
        /*000a*/ 	.short	(.L_367 - .L_366)
.L_366:
        /*000c*/ 	.word	0x00000000
        /*0010*/ 	.short	0x0003
        /*0012*/ 	.short	0x0014
        /*0014*/ 	.byte	0x00, 0xf0, 0x11, 0x00


	//----- nvinfo : EIATTR_KPARAM_INFO
	.align		4
.L_367:
        /*0018*/ 	.byte	0x04, 0x17
        /*001a*/ 	.short	(.L_369 - .L_368)
.L_368:
        /*001c*/ 	.word	0x00000000
        /*0020*/ 	.short	0x0002
        /*0022*/ 	.short	0x0010
        /*0024*/ 	.byte	0x00, 0xf0, 0x11, 0x00


	//----- nvinfo : EIATTR_KPARAM_INFO
	.align		4
.L_369:
        /*0028*/ 	.byte	0x04, 0x17
        /*002a*/ 	.short	(.L_371 - .L_370)
.L_370:
        /*002c*/ 	.word	0x00000000
        /*0030*/ 	.short	0x0001
        /*0032*/ 	.short	0x0008
        /*0034*/ 	.byte	0x00, 0xf5, 0x21, 0x00


	//----- nvinfo : EIATTR_KPARAM_INFO
	.align		4
.L_371:
        /*0038*/ 	.byte	0x04, 0x17
        /*003a*/ 	.short	(.L_373 - .L_372)
.L_372:
        /*003c*/ 	.word	0x00000000
        /*0040*/ 	.short	0x0000
        /*0042*/ 	.short	0x0000
        /*0044*/ 	.byte	0x00, 0xf5, 0x21, 0x00


	//----- nvinfo : EIATTR_SPARSE_MMA_MASK
	.align		4
.L_373:
        /*0048*/ 	.byte	0x03, 0x50
        /*004a*/ 	.short	0x0000


	//----- nvinfo : EIATTR_MAXREG_COUNT
	.align		4
        /*004c*/ 	.byte	0x03, 0x1b
        /*004e*/ 	.short	0x00ff


	//----- nvinfo : EIATTR_MERCURY_ISA_VERSION
	.align		4
        /*0050*/ 	.byte	0x03, 0x5f
        /*0052*/ 	.short	0x0101


	//----- nvinfo : EIATTR_VRC_CTA_INIT_COUNT
	.align		4
        /*0054*/ 	.byte	0x02, 0x4a
	.zero		1
	.zero		1


	//----- nvinfo : EIATTR_EXIT_INSTR_OFFSETS
	.align		4
        /*0058*/ 	.byte	0x04, 0x1c
        /*005a*/ 	.short	(.L_375 - .L_374)


	//   ....[0]....
.L_374:
        /*005c*/ 	.word	0x00000070


	//   ....[1]....
        /*0060*/ 	.word	0x00000130


	//----- nvinfo : EIATTR_CBANK_PARAM_SIZE
	.align		4
.L_375:
        /*0064*/ 	.byte	0x03, 0x19
        /*0066*/ 	.short	0x0018


	//----- nvinfo : EIATTR_PARAM_CBANK
	.align		4
        /*0068*/ 	.byte	0x04, 0x0a
        /*006a*/ 	.short	(.L_377 - .L_376)
	.align		4
.L_376:
        /*006c*/ 	.word	index@(.nv.constant0._Z9makeErrorPfS_ji)
        /*0070*/ 	.short	0x0380
        /*0072*/ 	.short	0x0018


	//----- nvinfo : EIATTR_SW_WAR
	.align		4
.L_377:
        /*0074*/ 	.byte	0x04, 0x36
        /*0076*/ 	.short	(.L_379 - .L_378)
.L_378:
        /*0078*/ 	.word	0x00000008
.L_379:


//--------------------- .nv.info._Z25apply_activation_functionPfS_i --------------------------
	.section	.nv.info._Z25apply_activation_functionPfS_i,"",@"SHT_CUDA_INFO"
	.sectionflags	@""
	.align	4


	//----- nvinfo : EIATTR_CUDA_API_VERSION
	.align		4
        /*0000*/ 	.byte	0x04, 0x37
        /*0002*/ 	.short	(.L_381 - .L_380)
.L_380:
        /*0004*/ 	.word	0x00000082


	//----- nvinfo : EIATTR_KPARAM_INFO
	.align		4
.L_381:
        /*0008*/ 	.byte	0x04, 0x17
        /*000a*/ 	.short	(.L_383 - .L_382)
.L_382:
        /*000c*/ 	.word	0x00000000
        /*0010*/ 	.short	0x0002
        /*0012*/ 	.short	0x0010
        /*0014*/ 	.byte	0x00, 0xf0, 0x11, 0x00


	//----- nvinfo : EIATTR_KPARAM_INFO
	.align		4
.L_383:
        /*0018*/ 	.byte	0x04, 0x17
        /*001a*/ 	.short	(.L_385 - .L_384)
.L_384:
        /*001c*/ 	.word	0x00000000
        /*0020*/ 	.short	0x0001
        /*0022*/ 	.short	0x0008
        /*0024*/ 	.byte	0x00, 0xf5, 0x21, 0x00


	//----- nvinfo : EIATTR_KPARAM_INFO
	.align		4
.L_385:
        /*0028*/ 	.byte	0x04, 0x17
        /*002a*/ 	.short	(.L_387 - .L_386)
.L_386:
        /*002c*/ 	.word	0x00000000
        /*0030*/ 	.short	0x0000
        /*0032*/ 	.short	0x0000
        /*0034*/ 	.byte	0x00, 0xf5, 0x21, 0x00


	//----- nvinfo : EIATTR_SPARSE_MMA_MASK
	.align		4
.L_387:
        /*0038*/ 	.byte	0x03, 0x50
        /*003a*/ 	.short	0x0000


	//----- nvinfo : EIATTR_MAXREG_COUNT
	.align		4
        /*003c*/ 	.byte	0x03, 0x1b
        /*003e*/ 	.short	0x00ff


	//----- nvinfo : EIATTR_MERCURY_ISA_VERSION
	.align		4
        /*0040*/ 	.byte	0x03, 0x5f
        /*0042*/ 	.short	0x0101


	//----- nvinfo : EIATTR_VRC_CTA_INIT_COUNT
	.align		4
        /*0044*/ 	.byte	0x02, 0x4a
	.zero		1
	.zero		1


	//----- nvinfo : EIATTR_EXIT_INSTR_OFFSETS
	.align		4
        /*0048*/ 	.byte	0x04, 0x1c
        /*004a*/ 	.short	(.L_389 - .L_388)


	//   ....[0]....
.L_388:
        /*004c*/ 	.word	0x00000070


	//   ....[1]....
        /*0050*/ 	.word	0x00000260


	//----- nvinfo : EIATTR_CRS_STACK_SIZE
	.align		4
.L_389:
        /*0054*/ 	.byte	0x04, 0x1e
        /*0056*/ 	.short	(.L_391 - .L_390)
.L_390:
        /*0058*/ 	.word	0x00000000


	//----- nvinfo : EIATTR_CBANK_PARAM_SIZE
	.align		4
.L_391:
        /*005c*/ 	.byte	0x03, 0x19
        /*005e*/ 	.short	0x0014


	//----- nvinfo : EIATTR_PARAM_CBANK
	.align		4
        /*0060*/ 	.byte	0x04, 0x0a
        /*0062*/ 	.short	(.L_393 - .L_392)
	.align		4
.L_392:
        /*0064*/ 	.word	index@(.nv.constant0._Z25apply_activation_functionPfS_i)
        /*0068*/ 	.short	0x0380
        /*006a*/ 	.short	0x0014


	//----- nvinfo : EIATTR_SW_WAR
	.align		4
.L_393:
        /*006c*/ 	.byte	0x04, 0x36
        /*006e*/ 	.short	(.L_395 - .L_394)
.L_394:
        /*0070*/ 	.word	0x00000008
.L_395:


//--------------------- .nv.callgraph             --------------------------
	.section	.nv.callgraph,"",@"SHT_CUDA_CALLGRAPH"
	.align	4
	.sectionentsize	8
	.align		4
        /*0000*/ 	.word	0x00000000
	.align		4
        /*0004*/ 	.word	0xffffffff
	.align		4
        /*0008*/ 	.word	0x00000000
	.align		4
        /*000c*/ 	.word	0xfffffffe
	.align		4
        /*0010*/ 	.word	0x00000000
	.align		4
        /*0014*/ 	.word	0xfffffffd
	.align		4
        /*0018*/ 	.word	0x00000000
	.align		4
        /*001c*/ 	.word	0xfffffffc


//--------------------- .text._Z10bp_bias_c1PfPA24_A24_f --------------------------
	.section	.text._Z10bp_bias_c1PfPA24_A24_f,"ax",@progbits
	.align	128
        .global         _Z10bp_bias_c1PfPA24_A24_f
        .type           _Z10bp_bias_c1PfPA24_A24_f,@function
        .size           _Z10bp_bias_c1PfPA24_A24_f,(.L_x_81 - _Z10bp_bias_c1PfPA24_A24_f)
        .other          _Z10bp_bias_c1PfPA24_A24_f,@"STO_CUDA_ENTRY STV_DEFAULT"
_Z10bp_bias_c1PfPA24_A24_f:
.text._Z10bp_bias_c1PfPA24_A24_f:
[----:B------:R-:W-:Y:S01]  /*0000*/  LDC R1, c[0x0][0x37c] ;  /* 0x0000df00ff017b82 */ /* 0x000fe20000000800 */
[----:B------:R-:W0:Y:S07]  /*0010*/  S2R R3, SR_TID.X ;  /* 0x0000000000037919 */ /* 0x000e2e0000002100 */
[----:B------:R-:W0:Y:S08]  /*0020*/  S2UR UR4, SR_CTAID.X ;  /* 0x00000000000479c3 */ /* 0x000e300000002500 */
[----:B------:R-:W0:Y:S02]  /*0030*/  LDC R2, c[0x0][0x360] ;  /* 0x0000d800ff027b82 */ /* 0x000e240000000800 */
[----:B0-----:R-:W-:-:S05]  /*0040*/  IMAD R2, R2, UR4, R3 ;  /* 0x0000000402027c24 */ /* 0x001fca000f8e0203 */
[----:B------:R-:W-:-:S13]  /*0050*/  ISETP.GT.AND P0, PT, R2, 0xd7f, PT ;  /* 0x00000d7f0200780c */ /* 0x000fda0003f04270 */
[----:B------:R-:W-:Y:S05]  /*0060*/  @P0 EXIT ;  /* 0x000000000000094d */ /* 0x000fea0003800000 */
[----:B------:R-:W0:Y:S01]  /*0070*/  LDC.64 R4, c[0x0][0x388] ;  /* 0x0000e200ff047b82 */ /* 0x000e220000000a00 */
[----:B------:R-:W-:Y:S01]  /*0080*/  IMAD.HI R0, R2, 0x2aaaaaab, RZ ;  /* 0x2aaaaaab02007827 */ /* 0x000fe200078e02ff */
[----:B------:R-:W1:Y:S04]  /*0090*/  LDCU.64 UR4, c[0x0][0x358] ;  /* 0x00006b00ff0477ac */ /* 0x000e680008000a00 */
[----:B------:R-:W-:Y:S01]  /*00a0*/  LEA.HI R3, R0, R0, RZ, 0x1 ;  /* 0x0000000000037211 */ /* 0x000fe200078f08ff */
[----:B------:R-:W-:-:S04]  /*00b0*/  IMAD.HI R0, R2, 0x38e38e39, RZ ;  /* 0x38e38e3902007827 */ /* 0x000fc800078e02ff */
[----:B------:R-:W-:Y:S01]  /*00c0*/  IMAD.HI R6, R3, 0x2aaaaaab, RZ ;  /* 0x2aaaaaab03067827 */ /* 0x000fe200078e02ff */
[----:B------:R-:W-:-:S03]  /*00d0*/  SHF.R.U32.HI R7, RZ, 0x1f, R0 ;  /* 0x0000001fff077819 */ /* 0x000fc60000011600 */
[----:B------:R-:W-:Y:S01]  /*00e0*/  IMAD R2, R3, -0x6, R2 ;  /* 0xfffffffa03027824 */ /* 0x000fe200078e0202 */
[----:B------:R-:W-:Y:S02]  /*00f0*/  SHF.R.U32.HI R9, RZ, 0x1f, R6 ;  /* 0x0000001fff097819 */ /* 0x000fe40000011606 */
[----:B------:R-:W-:Y:S02]  /*0100*/  LEA.HI.SX32 R7, R0, R7, 0x1b ;  /* 0x0000000700077211 */ /* 0x000fe400078fdaff */
[----:B------:R-:W-:Y:S01]  /*0110*/  LEA.HI R6, R6, R9, RZ, 0x1e ;  /* 0x0000000906067211 */ /* 0x000fe200078ff0ff */
[----:B0-----:R-:W-:-:S04]  /*0120*/  IMAD.WIDE R4, R2, 0x900, R4 ;  /* 0x0000090002047825 */ /* 0x001fc800078e0204 */
[----:B------:R-:W-:Y:S02]  /*0130*/  IMAD R3, R6, -0x18, R3 ;  /* 0xffffffe806037824 */ /* 0x000fe400078e0203 */
[----:B------:R-:W-:-:S04]  /*0140*/  IMAD.WIDE R4, R7, 0x60, R4 ;  /* 0x0000006007047825 */ /* 0x000fc800078e0204 */
[----:B------:R-:W-:-:S05]  /*0150*/  IMAD.WIDE R4, R3, 0x4, R4 ;  /* 0x0000000403047825 */ /* 0x000fca00078e0204 */
[----:B-1----:R0:W2:Y:S01]  /*0160*/  LDG.E R0, desc[UR4][R4.64] ;  /* 0x0000000404007981 */ /* 0x0020a2000c1e1900 */
[----:B------:R-:W-:Y:S02]  /*0170*/  HFMA2 R8, -RZ, RZ, 1.642578125, 10.2890625 ;  /* 0x3e924925ff087431 */ /* 0x000fe400000001ff */
[----:B------:R-:W-:Y:S01]  /*0180*/  IMAD.MOV.U32 R6, RZ, RZ, 0x325b6db8 ;  /* 0x325b6db8ff067424 */ /* 0x000fe200078e00ff */
[----:B------:R-:W-:Y:S01]  /*0190*/  BSSY.RECONVERGENT B0, `(.L_x_0) ;  /* 0x000002e000007945 */ /* 0x000fe20003800200 */
[----:B------:R-:W-:-:S04]  /*01a0*/  IMAD.MOV.U32 R3, RZ, RZ, 0x3fb8aa3b ;  /* 0x3fb8aa3bff037424 */ /* 0x000fc800078e00ff */
[----:B------:R-:W-:-:S04]  /*01b0*/  FFMA R3, R6, R3, -5.2486509360960553749e-08 ;  /* 0xb3616d8706037423 */ /* 0x000fc80000000003 */
[----:B------:R-:W-:-:S04]  /*01c0*/  FFMA R3, -R8, 1.9251366722983220825e-08, R3 ;  /* 0x32a55e3408037823 */ /* 0x000fc80000000103 */
[----:B------:R-:W-:-:S04]  /*01d0*/  FFMA R3, R6, 0.029808623716235160828, R3 ;  /* 0x3cf4313706037823 */ /* 0x000fc80000000003 */
[----:B------:R-:W-:-:S04]  /*01e0*/  FFMA R3, -R8, 0.0099362079054117202759, R3 ;  /* 0x3c22cb7a08037823 */ /* 0x000fc80000000103 */
[----:B------:R-:W-:-:S04]  /*01f0*/  FADD R6, R3, 4.5878014564514160156 ;  /* 0x4092cf4503067421 */ /* 0x000fc80000000000 */
[C---:B------:R-:W-:Y:S01]  /*0200*/  FMUL R7, R6.reuse, 2 ;  /* 0x4000000006077820 */ /* 0x040fe20000400000 */
[----:B0-----:R-:W-:-:S03]  /*0210*/  FADD R4, R6, -4.5878014564514160156 ;  /* 0xc092cf4506047421 */ /* 0x001fc60000000000 */
[----:B------:R-:W0:Y:S01]  /*0220*/  FRND R8, R7 ;  /* 0x0000000700087307 */ /* 0x000e220000201000 */
[----:B------:R-:W-:Y:S01]  /*0230*/  FADD R4, R3, -R4 ;  /* 0x8000000403047221 */ /* 0x000fe20000000000 */
[----:B------:R-:W-:Y:S01]  /*0240*/  FFMA R3, R6, 2, -R7 ;  /* 0x4000000006037823 */ /* 0x000fe20000000807 */
[----:B------:R-:W-:Y:S01]  /*0250*/  IMAD.MOV.U32 R6, RZ, RZ, 0x391fcb8e ;  /* 0x391fcb8eff067424 */ /* 0x000fe200078e00ff */
[C---:B------:R-:W-:Y:S02]  /*0260*/  FSETP.GEU.AND P1, PT, R7.reuse, RZ, PT ;  /* 0x000000ff0700720b */ /* 0x040fe40003f2e000 */
[----:B------:R-:W-:Y:S02]  /*0270*/  FFMA R3, R4, 2, R3 ;  /* 0x4000000004037823 */ /* 0x000fe40000000003 */
[----:B------:R-:W1:Y:S01]  /*0280*/  F2I.NTZ R5, R7 ;  /* 0x0000000700057305 */ /* 0x000e620000203100 */
[----:B0-----:R-:W-:Y:S01]  /*0290*/  FADD R4, R7, -R8 ;  /* 0x8000000807047221 */ /* 0x001fe20000000000 */
[----:B------:R-:W-:-:S03]  /*02a0*/  FSETP.GT.AND P0, PT, R8, RZ, PT ;  /* 0x000000ff0800720b */ /* 0x000fc60003f04000 */
[----:B------:R-:W-:-:S04]  /*02b0*/  FADD R3, R3, R4 ;  /* 0x0000000403037221 */ /* 0x000fc80000000000 */
[----:B------:R-:W-:Y:S01]  /*02c0*/  FFMA R4, R3, R6, 0.0013391353422775864601 ;  /* 0x3aaf85ed03047423 */ /* 0x000fe20000000006 */
[----:B------:R-:W-:Y:S02]  /*02d0*/  SEL R6, RZ, 0x83000000, P0 ;  /* 0x83000000ff067807 */ /* 0x000fe40000000000 */
[----:B------:R-:W-:Y:S01]  /*02e0*/  FSETP.GT.AND P0, PT, |R7|, 152, PT ;  /* 0x431800000700780b */ /* 0x000fe20003f04200 */
[----:B------:R-:W-:-:S04]  /*02f0*/  FFMA R4, R3, R4, 0.0096188392490148544312 ;  /* 0x3c1d985603047423 */ /* 0x000fc80000000004 */
[----:B------:R-:W-:-:S04]  /*0300*/  FFMA R4, R3, R4, 0.055503588169813156128 ;  /* 0x3d6357bb03047423 */ /* 0x000fc80000000004 */
[----:B------:R-:W-:-:S04]  /*0310*/  FFMA R4, R3, R4, 0.24022644758224487305 ;  /* 0x3e75fdec03047423 */ /* 0x000fc80000000004 */
[----:B------:R-:W-:-:S04]  /*0320*/  FFMA R4, R3, R4, 0.69314718246459960938 ;  /* 0x3f31721803047423 */ /* 0x000fc80000000004 */
[----:B------:R-:W-:Y:S01]  /*0330*/  FFMA R4, R3, R4, 1 ;  /* 0x3f80000003047423 */ /* 0x000fe20000000004 */
[----:B------:R-:W-:Y:S01]  /*0340*/  VIADD R3, R6, 0x7f000000 ;  /* 0x7f00000006037836 */ /* 0x000fe20000000000 */
[----:B-1----:R-:W-:-:S03]  /*0350*/  LEA R6, R5, -R6, 0x17 ;  /* 0x8000000605067211 */ /* 0x002fc600078eb8ff */
[----:B------:R-:W-:Y:S02]  /*0360*/  FMUL R3, R4, R3 ;  /* 0x0000000304037220 */ /* 0x000fe40000400000 */
[----:B------:R-:W0:Y:S02]  /*0370*/  LDC.64 R4, c[0x0][0x380] ;  /* 0x0000e000ff047b82 */ /* 0x000e240000000a00 */
[----:B------:R-:W-:Y:S01]  /*0380*/  FMUL R3, R3, R6 ;  /* 0x0000000603037220 */ /* 0x000fe20000400000 */
[----:B------:R-:W-:-:S04]  /*0390*/  @P0 FSEL R3, RZ, +INF , !P1 ;  /* 0x7f800000ff030808 */ /* 0x000fc80004800000 */
[----:B------:R-:W1:Y:S02]  /*03a0*/  MUFU.RCP R6, R3 ;  /* 0x0000000300067308 */ /* 0x000e640000001000 */
[----:B-1----:R-:W-:Y:S01]  /*03b0*/  FFMA R7, -R3, R6, 1 ;  /* 0x3f80000003077423 */ /* 0x002fe20000000106 */
[----:B0-----:R-:W-:-:S04]  /*03c0*/  IMAD.WIDE R4, R2, 0x4, R4 ;  /* 0x0000000402047825 */ /* 0x001fc800078e0204 */
[----:B------:R-:W-:Y:S01]  /*03d0*/  FFMA R7, R6, R7, R6 ;  /* 0x0000000706077223 */ /* 0x000fe20000000006 */
[----:B--2---:R-:W-:-:S04]  /*03e0*/  FMUL R0, R0, 0.10000000149011611938 ;  /* 0x3dcccccd00007820 */ /* 0x004fc80000400000 */
[----:B------:R-:W0:Y:S01]  /*03f0*/  FCHK P0, R0, R3 ;  /* 0x0000000300007302 */ /* 0x000e220000000000 */
[----:B------:R-:W-:-:S04]  /*0400*/  FFMA R6, R0, R7, RZ ;  /* 0x0000000700067223 */ /* 0x000fc800000000ff */
[----:B------:R-:W-:-:S04]  /*0410*/  FFMA R8, -R3, R6, R0 ;  /* 0x0000000603087223 */ /* 0x000fc80000000100 */
[----:B------:R-:W-:Y:S01]  /*0420*/  FFMA R7, R7, R8, R6 ;  /* 0x0000000807077223 */ /* 0x000fe20000000006 */
[----:B0-----:R-:W-:Y:S06]  /*0430*/  @!P0 BRA `(.L_x_1) ;  /* 0x00000000000c8947 */ /* 0x001fec0003800000 */
[----:B------:R-:W-:-:S07]  /*0440*/  MOV R2, 0x460 ;  /* 0x0000046000027802 */ /* 0x000fce0000000f00 */
[----:B------:R-:W-:Y:S05]  /*0450*/  CALL.REL.NOINC `($__internal_0_$__cuda_sm3x_div_rn_noftz_f32_slowpath) ;  /* 0x0000000000107944 */ /* 0x000fea0003c00000 */
[----:B------:R-:W-:-:S07]  /*0460*/  IMAD.MOV.U32 R7, RZ, RZ, R0 ;  /* 0x000000ffff077224 */ /* 0x000fce00078e0000 */
.L_x_1:
[----:B------:R-:W-:Y:S05]  /*0470*/  BSYNC.RECONVERGENT B0 ;  /* 0x0000000000007941 */ /* 0x000fea0003800200 */
.L_x_0:
[----:B------:R-:W-:Y:S01]  /*0480*/  REDG.E.ADD.F32.FTZ.RN.STRONG.GPU desc[UR4][R4.64], R7 ;  /* 0x00000007040079a6 */ /* 0x000fe2000c12f304 */
[----:B------:R-:W-:Y:S05]  /*0490*/  EXIT ;  /* 0x000000000000794d */ /* 0x000fea0003800000 */
        .weak           $__internal_0_$__cuda_sm3x_div_rn_noftz_f32_slowpath
        .type           $__internal_0_$__cuda_sm3x_div_rn_noftz_f32_slowpath,@function
        .size           $__internal_0_$__cuda_sm3x_div_rn_noftz_f32_slowpath,(.L_x_81 - $__internal_0_$__cuda_sm3x_div_rn_noftz_f32_slowpath)
$__internal_0_$__cuda_sm3x_div_rn_noftz_f32_slowpath:
[--C-:B------:R-:W-:Y:S01]  /*04a0*/  SHF.R.U32.HI R7, RZ, 0x17, R3.reuse ;  /* 0x00000017ff077819 */ /* 0x100fe20000011603 */
[----:B------:R-:W-:Y:S01]  /*04b0*/  BSSY.RECONVERGENT B1, `(.L_x_2) ;  /* 0x0000064000017945 */ /* 0x000fe20003800200 */
[--C-:B------:R-:W-:Y:S01]  /*04c0*/  SHF.R.U32.HI R6, RZ, 0x17, R0.reuse ;  /* 0x00000017ff067819 */ /* 0x100fe20000011600 */
[----:B------:R-:W-:Y:S01]  /*04d0*/  IMAD.MOV.U32 R8, RZ, RZ, R0 ;  /* 0x000000ffff087224 */ /* 0x000fe200078e0000 */
[----:B------:R-:W-:Y:S01]  /*04e0*/  LOP3.LUT R7, R7, 0xff, RZ, 0xc0, !PT ;  /* 0x000000ff07077812 */ /* 0x000fe200078ec0ff */
[----:B------:R-:W-:Y:S01]  /*04f0*/  IMAD.MOV.U32 R9, RZ, RZ, R3 ;  /* 0x000000ffff097224 */ /* 0x000fe200078e0003 */
[----:B------:R-:W-:-:S03]  /*0500*/  LOP3.LUT R6, R6, 0xff, RZ, 0xc0, !PT ;  /* 0x000000ff06067812 */ /* 0x000fc600078ec0ff */
[----:B------:R-:W-:Y:S01]  /*0510*/  VIADD R12, R7, 0xffffffff ;  /* 0xffffffff070c7836 */ /* 0x000fe20000000000 */
[----:B------:R-:W-:-:S04]  /*0520*/  IADD3 R11, PT, PT, R6, -0x1, RZ ;  /* 0xffffffff060b7810 */ /* 0x000fc80007ffe0ff */
[----:B------:R-:W-:-:S04]  /*0530*/  ISETP.GT.U32.AND P0, PT, R12, 0xfd, PT ;  /* 0x000000fd0c00780c */ /* 0x000fc80003f04070 */
[----:B------:R-:W-:-:S13]  /*0540*/  ISETP.GT.U32.OR P0, PT, R11, 0xfd, P0 ;  /* 0x000000fd0b00780c */ /* 0x000fda0000704470 */
[----:B------:R-:W-:Y:S01]  /*0550*/  @!P0 MOV R10, RZ ;  /* 0x000000ff000a8202 */ /* 0x000fe20000000f00 */
[----:B------:R-:W-:Y:S06]  /*0560*/  @!P0 BRA `(.L_x_3) ;  /* 0x00000000005c8947 */ /* 0x000fec0003800000 */
[----:B------:R-:W-:Y:S02]  /*0570*/  FSETP.GTU.FTZ.AND P0, PT, |R0|, +INF , PT ;  /* 0x7f8000000000780b */ /* 0x000fe40003f1c200 */
[----:B------:R-:W-:-:S04]  /*0580*/  FSETP.GTU.FTZ.AND P1, PT, |R3|, +INF , PT ;  /* 0x7f8000000300780b */ /* 0x000fc80003f3c200 */
[----:B------:R-:W-:-:S13]  /*0590*/  PLOP3.LUT P0, PT, P0, P1, PT, 0xf8, 0x8f ;  /* 0x00000000008f781c */ /* 0x000fda0000703f70 */
[----:B------:R-:W-:Y:S05]  /*05a0*/  @P0 BRA `(.L_x_4) ;  /* 0x00000004004c0947 */ /* 0x000fea0003800000 */
[----:B------:R-:W-:-:S13]  /*05b0*/  LOP3.LUT P0, RZ, R9, 0x7fffffff, R8, 0xc8, !PT ;  /* 0x7fffffff09ff7812 */ /* 0x000fda000780c808 */
[----:B------:R-:W-:Y:S05]  /*05c0*/  @!P0 BRA `(.L_x_5) ;  /* 0x00000004003c8947 */ /* 0x000fea0003800000 */
[C---:B------:R-:W-:Y:S02]  /*05d0*/  FSETP.NEU.FTZ.AND P2, PT, |R0|.reuse, +INF , PT ;  /* 0x7f8000000000780b */ /* 0x040fe40003f5d200 */
[----:B------:R-:W-:Y:S02]  /*05e0*/  FSETP.NEU.FTZ.AND P1, PT, |R3|, +INF , PT ;  /* 0x7f8000000300780b */ /* 0x000fe40003f3d200 */
[----:B------:R-:W-:-:S11]  /*05f0*/  FSETP.NEU.FTZ.AND P0, PT, |R0|, +INF , PT ;  /* 0x7f8000000000780b */ /* 0x000fd60003f1d200 */
[----:B------:R-:W-:Y:S05]  /*0600*/  @!P1 BRA !P2, `(.L_x_5) ;  /* 0x00000004002c9947 */ /* 0x000fea0005000000 */
[----:B------:R-:W-:-:S04]  /*0610*/  LOP3.LUT P2, RZ, R8, 0x7fffffff, RZ, 0xc0, !PT ;  /* 0x7fffffff08ff7812 */ /* 0x000fc8000784c0ff */
[----:B------:R-:W-:-:S13]  /*0620*/  PLOP3.LUT P1, PT, P1, P2, PT, 0x2f, 0xf2 ;  /* 0x0000000000f2781c */ /* 0x000fda0000f24577 */
[----:B------:R-:W-:Y:S05]  /*0630*/  @P1 BRA `(.L_x_6) ;  /* 0x0000000400181947 */ /* 0x000fea0003800000 */
[----:B------:R-:W-:-:S04]  /*0640*/  LOP3.LUT P1, RZ, R9, 0x7fffffff, RZ, 0xc0, !PT ;  /* 0x7fffffff09ff7812 */ /* 0x000fc8000782c0ff */
[----:B------:R-:W-:-:S13]  /*0650*/  PLOP3.LUT P0, PT, P0, P1, PT, 0x2f, 0xf2 ;  /* 0x0000000000f2781c */ /* 0x000fda0000702577 */
[----:B------:R-:W-:Y:S05]  /*0660*/  @P0 BRA `(.L_x_7) ;  /* 0x0000000400000947 */ /* 0x000fea0003800000 */
[----:B------:R-:W-:Y:S02]  /*0670*/  ISETP.GE.AND P0, PT, R11, RZ, PT ;  /* 0x000000ff0b00720c */ /* 0x000fe40003f06270 */
[----:B------:R-:W-:-:S11]  /*0680*/  ISETP.GE.AND P1, PT, R12, RZ, PT ;  /* 0x000000ff0c00720c */ /* 0x000fd60003f26270 */
[----:B------:R-:W-:Y:S02]  /*0690*/  @P0 IMAD.MOV.U32 R10, RZ, RZ, RZ ;  /* 0x000000ffff0a0224 */ /* 0x000fe400078e00ff */
[----:B------:R-:W-:Y:S01]  /*06a0*/  @!P0 FFMA R8, R0, 1.84467440737095516160e+19, RZ ;  /* 0x5f80000000088823 */ /* 0x000fe200000000ff */
[----:B------:R-:W-:Y:S02]  /*06b0*/  @!P0 IMAD.MOV.U32 R10, RZ, RZ, -0x40 ;  /* 0xffffffc0ff0a8424 */ /* 0x000fe400078e00ff */
[----:B------:R-:W-:-:S03]  /*06c0*/  @!P1 FFMA R9, R3, 1.84467440737095516160e+19, RZ ;  /* 0x5f80000003099823 */ /* 0x000fc600000000ff */
[----:B------:R-:W-:-:S07]  /*06d0*/  @!P1 IADD3 R10, PT, PT, R10, 0x40, RZ ;  /* 0x000000400a0a9810 */ /* 0x000fce0007ffe0ff */
.L_x_3:
[----:B------:R-:W-:Y:S01]  /*06e0*/  LEA R0, R7, 0xc0800000, 0x17 ;  /* 0xc080000007007811 */ /* 0x000fe200078eb8ff */
[----:B------:R-:W-:Y:S01]  /*06f0*/  VIADD R6, R6, 0xffffff81 ;  /* 0xffffff8106067836 */ /* 0x000fe20000000000 */
[----:B------:R-:W-:Y:S03]  /*0700*/  BSSY.RECONVERGENT B2, `(.L_x_8) ;  /* 0x0000035000027945 */ /* 0x000fe60003800200 */
[----:B------:R-:W-:Y:S01]  /*0710*/  IMAD.IADD R9, R9, 0x1, -R0 ;  /* 0x0000000109097824 */ /* 0x000fe200078e0a00 */
[C---:B------:R-:W-:Y:S01]  /*0720*/  IADD3 R7, PT, PT, R6.reuse, 0x7f, -R7 ;  /* 0x0000007f06077810 */ /* 0x040fe20007ffe807 */
[----:B------:R-:W-:Y:S02]  /*0730*/  IMAD R0, R6, -0x800000, R8 ;  /* 0xff80000006007824 */ /* 0x000fe400078e0208 */
[----:B------:R-:W0:Y:S01]  /*0740*/  MUFU.RCP R3, R9 ;  /* 0x0000000900037308 */ /* 0x000e220000001000 */
[----:B------:R-:W-:Y:S01]  /*0750*/  FADD.FTZ R11, -R9, -RZ ;  /* 0x800000ff090b7221 */ /* 0x000fe20000010100 */
[----:B------:R-:W-:-:S03]  /*0760*/  IADD3 R7, PT, PT, R7, R10, RZ ;  /* 0x0000000a07077210 */ /* 0x000fc60007ffe0ff */
[----:B0-----:R-:W-:-:S04]  /*0770*/  FFMA R12, R3, R11, 1 ;  /* 0x3f800000030c7423 */ /* 0x001fc8000000000b */
[----:B------:R-:W-:-:S04]  /*0780*/  FFMA R12, R3, R12, R3 ;  /* 0x0000000c030c7223 */ /* 0x000fc80000000003 */
[----:B------:R-:W-:-:S04]  /*0790*/  FFMA R3, R0, R12, RZ ;  /* 0x0000000c00037223 */ /* 0x000fc800000000ff */
[----:B------:R-:W-:-:S04]  /*07a0*/  FFMA R8, R11, R3, R0 ;  /* 0x000000030b087223 */ /* 0x000fc80000000000 */
[----:B------:R-:W-:-:S04]  /*07b0*/  FFMA R13, R12, R8, R3 ;  /* 0x000000080c0d7223 */ /* 0x000fc80000000003 */
[----:B------:R-:W-:-:S04]  /*07c0*/  FFMA R8, R11, R13, R0 ;  /* 0x0000000d0b087223 */ /* 0x000fc80000000000 */
[----:B------:R-:W-:-:S05]  /*07d0*/  FFMA R0, R12, R8, R13 ;  /* 0x000000080c007223 */ /* 0x000fca000000000d */
[----:B------:R-:W-:-:S04]  /*07e0*/  SHF.R.U32.HI R3, RZ, 0x17, R0 ;  /* 0x00000017ff037819 */ /* 0x000fc80000011600 */
[----:B------:R-:W-:-:S05]  /*07f0*/  LOP3.LUT R3, R3, 0xff, RZ, 0xc0, !PT ;  /* 0x000000ff03037812 */ /* 0x000fca00078ec0ff */
[----:B------:R-:W-:-:S04]  /*0800*/  IMAD.IADD R9, R3, 0x1, R7 ;  /* 0x0000000103097824 */ /* 0x000fc800078e0207 */
[----:B------:R-:W-:-:S05]  /*0810*/  VIADD R3, R9, 0xffffffff ;  /* 0xffffffff09037836 */ /* 0x000fca0000000000 */
[----:B------:R-:W-:-:S13]  /*0820*/  ISETP.GE.U32.AND P0, PT, R3, 0xfe, PT ;  /* 0x000000fe0300780c */ /* 0x000fda0003f06070 */
[----:B------:R-:W-:Y:S05]  /*0830*/  @!P0 BRA `(.L_x_9) ;  /* 0x0000000000808947 */ /* 0x000fea0003800000 */
[----:B------:R-:W-:-:S13]  /*0840*/  ISETP.GT.AND P0, PT, R9, 0xfe, PT ;  /* 0x000000fe0900780c */ /* 0x000fda0003f04270 */
[----:B------:R-:W-:Y:S05]  /*0850*/  @P0 BRA `(.L_x_10) ;  /* 0x00000000006c0947 */ /* 0x000fea0003800000 */
[----:B------:R-:W-:-:S13]  /*0860*/  ISETP.GE.AND P0, PT, R9, 0x1, PT ;  /* 0x000000010900780c */ /* 0x000fda0003f06270 */
[----:B------:R-:W-:Y:S05]  /*0870*/  @P0 BRA `(.L_x_11) ;  /* 0x0000000000740947 */ /* 0x000fea0003800000 */
[----:B------:R-:W-:Y:S02]  /*0880*/  ISETP.GE.AND P0, PT, R9, -0x18, PT ;  /* 0xffffffe80900780c */ /* 0x000fe40003f06270 */
[----:B------:R-:W-:-:S11]  /*0890*/  LOP3.LUT R0, R0, 0x80000000, RZ, 0xc0, !PT ;  /* 0x8000000000007812 */ /* 0x000fd600078ec0ff */
[----:B------:R-:W-:Y:S05]  /*08a0*/  @!P0 BRA `(.L_x_11) ;  /* 0x0000000000688947 */ /* 0x000fea0003800000 */
[CCC-:B------:R-:W-:Y:S01]  /*08b0*/  FFMA.RZ R3, R12.reuse, R8.reuse, R13.reuse ;  /* 0x000000080c037223 */ /* 0x1c0fe2000000c00d */
[CCC-:B------:R-:W-:Y:S01]  /*08c0*/  FFMA.RM R6, R12.reuse, R8.reuse, R13.reuse ;  /* 0x000000080c067223 */ /* 0x1c0fe2000000400d */
[C---:B------:R-:W-:Y:S02]  /*08d0*/  ISETP.NE.AND P2, PT, R9.reuse, RZ, PT ;  /* 0x000000ff0900720c */ /* 0x040fe40003f45270 */
[----:B------:R-:W-:Y:S02]  /*08e0*/  ISETP.NE.AND P1, PT, R9, RZ, PT ;  /* 0x000000ff0900720c */ /* 0x000fe40003f25270 */
[----:B------:R-:W-:Y:S01]  /*08f0*/  LOP3.LUT R7, R3, 0x7fffff, RZ, 0xc0, !PT ;  /* 0x007fffff03077812 */ /* 0x000fe200078ec0ff */
[----:B------:R-:W-:Y:S01]  /*0900*/  FFMA.RP R3, R12, R8, R13 ;  /* 0x000000080c037223 */ /* 0x000fe2000000800d */
[----:B------:R-:W-:Y:S01]  /*0910*/  IADD3 R8, PT, PT, R9, 0x20, RZ ;  /* 0x0000002009087810 */ /* 0x000fe20007ffe0ff */
[----:B------:R-:W-:Y:S01]  /*0920*/  IMAD.MOV R9, RZ, RZ, -R9 ;  /* 0x000000ffff097224 */ /* 0x000fe200078e0a09 */
[----:B------:R-:W-:-:S02]  /*0930*/  LOP3.LUT R7, R7, 0x800000, RZ, 0xfc, !PT ;  /* 0x0080000007077812 */ /* 0x000fc400078efcff */
[----:B------:R-:W-:Y:S02]  /*0940*/  FSETP.NEU.FTZ.AND P0, PT, R3, R6, PT ;  /* 0x000000060300720b */ /* 0x000fe40003f1d000 */
[----:B------:R-:W-:Y:S02]  /*0950*/  SHF.L.U32 R8, R7, R8, RZ ;  /* 0x0000000807087219 */ /* 0x000fe400000006ff */
[----:B------:R-:W-:Y:S02]  /*0960*/  SEL R6, R9, RZ, P2 ;  /* 0x000000ff09067207 */ /* 0x000fe40001000000 */
[----:B------:R-:W-:Y:S02]  /*0970*/  ISETP.NE.AND P1, PT, R8, RZ, P1 ;  /* 0x000000ff0800720c */ /* 0x000fe40000f25270 */
[----:B------:R-:W-:Y:S02]  /*0980*/  SHF.R.U32.HI R6, RZ, R6, R7 ;  /* 0x00000006ff067219 */ /* 0x000fe40000011607 */
[----:B------:R-:W-:-:S02]  /*0990*/  PLOP3.LUT P0, PT, P0, P1, PT, 0xf8, 0x8f ;  /* 0x00000000008f781c */ /* 0x000fc40000703f70 */
[----:B------:R-:W-:Y:S02]  /*09a0*/  SHF.R.U32.HI R8, RZ, 0x1, R6 ;  /* 0x00000001ff087819 */ /* 0x000fe40000011606 */
[----:B------:R-:W-:-:S04]  /*09b0*/  SEL R3, RZ, 0x1, !P0 ;  /* 0x00000001ff037807 */ /* 0x000fc80004000000 */
[----:B------:R-:W-:-:S04]  /*09c0*/  LOP3.LUT R3, R3, 0x1, R8, 0xf8, !PT ;  /* 0x0000000103037812 */ /* 0x000fc800078ef808 */
[----:B------:R-:W-:-:S04]  /*09d0*/  LOP3.LUT R3, R3, R6, RZ, 0xc0, !PT ;  /* 0x0000000603037212 */ /* 0x000fc800078ec0ff */
[----:B------:R-:W-:-:S04]  /*09e0*/  IADD3 R3, PT, PT, R8, R3, RZ ;  /* 0x0000000308037210 */ /* 0x000fc80007ffe0ff */
[----:B------:R-:W-:Y:S01]  /*09f0*/  LOP3.LUT R0, R3, R0, RZ, 0xfc, !PT ;  /* 0x0000000003007212 */ /* 0x000fe200078efcff */
[----:B------:R-:W-:Y:S06]  /*0a00*/  BRA `(.L_x_11) ;  /* 0x0000000000107947 */ /* 0x000fec0003800000 */
.L_x_10:
[----:B------:R-:W-:-:S04]  /*0a10*/  LOP3.LUT R0, R0, 0x80000000, RZ, 0xc0, !PT ;  /* 0x8000000000007812 */ /* 0x000fc800078ec0ff */
[----:B------:R-:W-:Y:S01]  /*0a20*/  LOP3.LUT R0, R0, 0x7f800000, RZ, 0xfc, !PT ;  /* 0x7f80000000007812 */ /* 0x000fe200078efcff */
[----:B------:R-:W-:Y:S06]  /*0a30*/  BRA `(.L_x_11) ;  /* 0x0000000000047947 */ /* 0x000fec0003800000 */
.L_x_9:
[----:B------:R-:W-:-:S07]  /*0a40*/  IMAD R0, R7, 0x800000, R0 ;  /* 0x0080000007007824 */ /* 0x000fce00078e0200 */
.L_x_11:
[----:B------:R-:W-:Y:S05]  /*0a50*/  BSYNC.RECONVERGENT B2 ;  /* 0x0000000000027941 */ /* 0x000fea0003800200 */
.L_x_8:
[----:B------:R-:W-:Y:S05]  /*0a60*/  BRA `(.L_x_12) ;  /* 0x0000000000207947 */ /* 0x000fea0003800000 */
.L_x_7:
[----:B------:R-:W-:-:S04]  /*0a70*/  LOP3.LUT R0, R9, 0x80000000, R8, 0x48, !PT ;  /* 0x8000000009007812 */ /* 0x000fc800078e4808 */
[----:B------:R-:W-:Y:S01]  /*0a80*/  LOP3.LUT R0, R0, 0x7f800000, RZ, 0xfc, !PT ;  /* 0x7f80000000007812 */ /* 0x000fe200078efcff */
[----:B------:R-:W-:Y:S06]  /*0a90*/  BRA `(.L_x_12) ;  /* 0x0000000000147947 */ /* 0x000fec0003800000 */
.L_x_6:
[----:B------:R-:W-:Y:S01]  /*0aa0*/  LOP3.LUT R0, R9, 0x80000000, R8, 0x48, !PT ;  /* 0x8000000009007812 */ /* 0x000fe200078e4808 */
[----:B------:R-:W-:Y:S06]  /*0ab0*/  BRA `(.L_x_12) ;  /* 0x00000000000c7947 */ /* 0x000fec0003800000 */
.L_x_5:
[----:B------:R-:W0:Y:S01]  /*0ac0*/  MUFU.RSQ R0, -QNAN ;  /* 0xffc0000000007908 */ /* 0x000e220000001400 */
[----:B------:R-:W-:Y:S05]  /*0ad0*/  BRA `(.L_x_12) ;  /* 0x0000000000047947 */ /* 0x000fea0003800000 */
.L_x_4:
[----:B------:R-:W-:-:S07]  /*0ae0*/  FADD.FTZ R0, R0, R3 ;  /* 0x0000000300007221 */ /* 0x000fce0000010000 */
.L_x_12:
[----:B------:R-:W-:Y:S05]  /*0af0*/  BSYNC.RECONVERGENT B1 ;  /* 0x0000000000017941 */ /* 0x000fea0003800200 */
.L_x_2:
[----:B------:R-:W-:-:S04]  /*0b00*/  HFMA2 R3, -RZ, RZ, 0, 0 ;  /* 0x00000000ff037431 */ /* 0x000fc800000001ff */
[----:B0-----:R-:W-:Y:S05]  /*0b10*/  RET.REL.NODEC R2 `(_Z10bp_bias_c1PfPA24_A24_f) ;  /* 0xfffffff402387950 */ /* 0x001fea0003c3ffff */
.L_x_13:
[----:B------:R-:W-:-:S00]  /*0b20*/  BRA `(.L_x_13) ;  /* 0xfffffffc00fc7947 */ /* 0x000fc0000383ffff */
[----:B------:R-:W-:-:S00]  /*0b30*/  NOP ;  /* 0x0000000000007918 */ /* 0x000fc00000000000 */
        /* <DEDUP_REMOVED lines=12> */
.L_x_81:


//--------------------- .text._Z12bp_weight_c1PA5_A5_fPA24_A24_fPA28_f --------------------------
	.section	.text._Z12bp_weight_c1PA5_A5_fPA24_A24_fPA28_f,"ax",@progbits
	.align	128
        .global         _Z12bp_weight_c1PA5_A5_fPA24_A24_fPA28_f
        .type           _Z12bp_weight_c1PA5_A5_fPA24_A24_fPA28_f,@function
        .size           _Z12bp_weight_c1PA5_A5_fPA24_A24_fPA28_f,(.L_x_82 - _Z12bp_weight_c1PA5_A5_fPA24_A24_fPA28_f)
        .other          _Z12bp_weight_c1PA5_A5_fPA24_A24_fPA28_f,@"STO_CUDA_ENTRY STV_DEFAULT"
_Z12bp_weight_c1PA5_A5_fPA24_A24_fPA28_f:
.text._Z12bp_weight_c1PA5_A5_fPA24_A24_fPA28_f:
[----:B------:R-:W-:Y:S01]  /*0000*/  LDC R1, c[0x0][0x37c] ;  /* 0x0000df00ff017b82 */ /* 0x000fe20000000800 */
[----:B------:R-:W0:Y:S07]  /*0010*/  S2R R3, SR_TID.X ;  /* 0x0000000000037919 */ /* 0x000e2e0000002100 */
[----:B------:R-:W0:Y:S08]  /*0020*/  S2UR UR4, SR_CTAID.X ;  /* 0x00000000000479c3 */ /* 0x000e300000002500 */
[----:B------:R-:W0:Y:S02]  /*0030*/  LDC R2, c[0x0][0x360] ;  /* 0x0000d800ff027b82 */ /* 0x000e240000000800 */
[----:B0-----:R-:W-:-:S05]  /*0040*/  IMAD R3, R2, UR4, R3 ;  /* 0x0000000402037c24 */ /* 0x001fca000f8e0203 */
[----:B------:R-:W-:-:S13]  /*0050*/  ISETP.GT.AND P0, PT, R3, 0x1517f, PT ;  /* 0x0001517f0300780c */ /* 0x000fda0003f04270 */
[----:B------:R-:W-:Y:S05]  /*0060*/  @P0 EXIT ;  /* 0x000000000000094d */ /* 0x000fea0003800000 */
[C---:B------:R-:W-:Y:S01]  /*0070*/  IMAD.HI R5, R3.reuse, 0x1b4e81b5, RZ ;  /* 0x1b4e81b503057827 */ /* 0x040fe200078e02ff */
[----:B------:R-:W0:Y:S03]  /*0080*/  LDCU.64 UR4, c[0x0][0x358] ;  /* 0x00006b00ff0477ac */ /* 0x000e260008000a00 */
[----:B------:R-:W-:Y:S01]  /*0090*/  IMAD.MOV.U32 R2, RZ, RZ, RZ ;  /* 0x000000ffff027224 */ /* 0x000fe200078e00ff */
[----:B------:R-:W-:Y:S01]  /*00a0*/  SHF.R.U32.HI R6, RZ, 0x1f, R5 ;  /* 0x0000001fff067819 */ /* 0x000fe20000011605 */
[----:B------:R-:W-:-:S03]  /*00b0*/  IMAD.HI R0, R3, 0x2aaaaaab, RZ ;  /* 0x2aaaaaab03007827 */ /* 0x000fc600078e02ff */
[----:B------:R-:W-:Y:S01]  /*00c0*/  LEA.HI.SX32 R12, R5, R6, 0x1c ;  /* 0x00000006050c7211 */ /* 0x000fe200078fe2ff */
[C-C-:B------:R-:W-:Y:S01]  /*00d0*/  IMAD.HI R4, R3.reuse, -0x77777777, R2.reuse ;  /* 0x8888888903047827 */ /* 0x140fe200078e0202 */
[----:B------:R-:W1:Y:S03]  /*00e0*/  LDC.64 R6, c[0x0][0x388] ;  /* 0x0000e200ff067b82 */ /* 0x000e660000000a00 */
[----:B------:R-:W-:Y:S01]  /*00f0*/  IMAD.HI R9, R3, -0x6e5d4c3b, R2 ;  /* 0x91a2b3c503097827 */ /* 0x000fe200078e0202 */
[----:B------:R-:W-:Y:S02]  /*0100*/  SHF.R.U32.HI R5, RZ, 0x1f, R4 ;  /* 0x0000001fff057819 */ /* 0x000fe40000011604 */
[----:B------:R-:W-:Y:S01]  /*0110*/  LEA.HI R2, R0, R0, RZ, 0x1 ;  /* 0x0000000000027211 */ /* 0x000fe200078f08ff */
[----:B------:R-:W-:Y:S01]  /*0120*/  IMAD.HI R11, R12, 0x2aaaaaab, RZ ;  /* 0x2aaaaaab0c0b7827 */ /* 0x000fe200078e02ff */
[----:B------:R-:W-:-:S02]  /*0130*/  SHF.R.U32.HI R10, RZ, 0x1f, R9 ;  /* 0x0000001fff0a7819 */ /* 0x000fc40000011609 */
[----:B------:R-:W-:Y:S01]  /*0140*/  LEA.HI.SX32 R8, R4, R5, 0x1c ;  /* 0x0000000504087211 */ /* 0x000fe200078fe2ff */
[----:B------:R-:W-:Y:S01]  /*0150*/  IMAD.HI R0, R2, 0x66666667, RZ ;  /* 0x6666666702007827 */ /* 0x000fe200078e02ff */
[----:B------:R-:W2:Y:S01]  /*0160*/  LDC.64 R4, c[0x0][0x390] ;  /* 0x0000e400ff047b82 */ /* 0x000ea20000000a00 */
[----:B------:R-:W-:Y:S02]  /*0170*/  LEA.HI.SX32 R15, R9, R10, 0x15 ;  /* 0x0000000a090f7211 */ /* 0x000fe400078faaff */
[----:B------:R-:W-:Y:S01]  /*0180*/  IMAD.HI R10, R8, 0x66666667, RZ ;  /* 0x66666667080a7827 */ /* 0x000fe200078e02ff */
[----:B------:R-:W-:Y:S02]  /*0190*/  SHF.R.U32.HI R14, RZ, 0x1f, R11 ;  /* 0x0000001fff0e7819 */ /* 0x000fe4000001160b */
[----:B------:R-:W-:Y:S01]  /*01a0*/  SHF.R.S32.HI R9, RZ, 0x1, R0 ;  /* 0x00000001ff097819 */ /* 0x000fe20000011400 */
[----:B------:R-:W-:Y:S01]  /*01b0*/  IMAD.HI R16, R15, 0x2aaaaaab, RZ ;  /* 0x2aaaaaab0f107827 */ /* 0x000fe200078e02ff */
[----:B------:R-:W-:-:S02]  /*01c0*/  LEA.HI R13, R11, R14, RZ, 0x1e ;  /* 0x0000000e0b0d7211 */ /* 0x000fc400078ff0ff */
[----:B------:R-:W-:Y:S01]  /*01d0*/  LEA.HI R9, R0, R9, RZ, 0x1 ;  /* 0x0000000900097211 */ /* 0x000fe200078f08ff */
[----:B------:R-:W-:Y:S01]  /*01e0*/  IMAD R0, R2, -0x6, R3 ;  /* 0xfffffffa02007824 */ /* 0x000fe200078e0203 */
[----:B------:R-:W-:Y:S01]  /*01f0*/  SHF.R.S32.HI R11, RZ, 0x1, R10 ;  /* 0x00000001ff0b7819 */ /* 0x000fe2000001140a */
[----:B------:R-:W-:Y:S01]  /*0200*/  IMAD R13, R13, -0x18, R12 ;  /* 0xffffffe80d0d7824 */ /* 0x000fe200078e020c */
[----:B------:R-:W-:Y:S01]  /*0210*/  SHF.R.U32.HI R17, RZ, 0x1f, R16 ;  /* 0x0000001fff117819 */ /* 0x000fe20000011610 */
[----:B------:R-:W-:Y:S01]  /*0220*/  IMAD R2, R9, -0x5, R2 ;  /* 0xfffffffb09027824 */ /* 0x000fe200078e0202 */
[----:B------:R-:W-:Y:S01]  /*0230*/  LEA.HI R3, R10, R11, RZ, 0x1 ;  /* 0x0000000b0a037211 */ /* 0x000fe200078f08ff */
[----:B-1----:R-:W-:Y:S01]  /*0240*/  IMAD.WIDE R6, R0, 0x900, R6 ;  /* 0x0000090000067825 */ /* 0x002fe200078e0206 */
[----:B------:R-:W-:-:S03]  /*0250*/  LEA.HI R16, R16, R17, RZ, 0x1e ;  /* 0x0000001110107211 */ /* 0x000fc600078ff0ff */
[----:B------:R-:W-:Y:S02]  /*0260*/  IMAD R3, R3, -0x5, R8 ;  /* 0xfffffffb03037824 */ /* 0x000fe400078e0208 */
[----:B------:R-:W-:Y:S02]  /*0270*/  IMAD.IADD R9, R2, 0x1, R13 ;  /* 0x0000000102097824 */ /* 0x000fe400078e020d */
[----:B------:R-:W-:Y:S02]  /*0280*/  IMAD R16, R16, -0x18, R15 ;  /* 0xffffffe810107824 */ /* 0x000fe400078e020f */
[----:B------:R-:W-:-:S04]  /*0290*/  IMAD.WIDE R6, R13, 0x60, R6 ;  /* 0x000000600d067825 */ /* 0x000fc800078e0206 */
[----:B--2---:R-:W-:Y:S01]  /*02a0*/  IMAD.WIDE R4, R9, 0x70, R4 ;  /* 0x0000007009047825 */ /* 0x004fe200078e0204 */
[----:B------:R-:W-:-:S03]  /*02b0*/  IADD3 R9, PT, PT, R3, R16, RZ ;  /* 0x0000001003097210 */ /* 0x000fc60007ffe0ff */
[----:B------:R-:W-:-:S04]  /*02c0*/  IMAD.WIDE R6, R16, 0x4, R6 ;  /* 0x0000000410067825 */ /* 0x000fc800078e0206 */
[----:B------:R-:W-:Y:S02]  /*02d0*/  IMAD.WIDE R8, R9, 0x4, R4 ;  /* 0x0000000409087825 */ /* 0x000fe400078e0204 */
[----:B0-----:R-:W2:Y:S04]  /*02e0*/  LDG.E R4, desc[UR4][R6.64] ;  /* 0x0000000406047981 */ /* 0x001ea8000c1e1900 */
[----:B------:R0:W2:Y:S01]  /*02f0*/  LDG.E R5, desc[UR4][R8.64] ;  /* 0x0000000408057981 */ /* 0x0000a2000c1e1900 */
[----:B------:R-:W-:Y:S02]  /*0300*/  HFMA2 R13, -RZ, RZ, 1.642578125, 10.2890625 ;  /* 0x3e924925ff0d7431 */ /* 0x000fe400000001ff */
[----:B------:R-:W-:Y:S01]  /*0310*/  IMAD.MOV.U32 R11, RZ, RZ, 0x325b6db8 ;  /* 0x325b6db8ff0b7424 */ /* 0x000fe200078e00ff */
[----:B------:R-:W-:Y:S01]  /*0320*/  BSSY.RECONVERGENT B0, `(.L_x_14) ;  /* 0x0000030000007945 */ /* 0x000fe20003800200 */
[----:B------:R-:W-:-:S04]  /*0330*/  IMAD.MOV.U32 R10, RZ, RZ, 0x3fb8aa3b ;  /* 0x3fb8aa3bff0a7424 */ /* 0x000fc800078e00ff */
[----:B------:R-:W-:Y:S01]  /*0340*/  FFMA R10, R11, R10, -5.2486509360960553749e-08 ;  /* 0xb3616d870b0a7423 */ /* 0x000fe2000000000a */
[----:B0-----:R-:W-:-:S03]  /*0350*/  IMAD.MOV.U32 R9, RZ, RZ, 0x391fcb8e ;  /* 0x391fcb8eff097424 */ /* 0x001fc600078e00ff */
[----:B------:R-:W-:-:S04]  /*0360*/  FFMA R10, -R13, 1.9251366722983220825e-08, R10 ;  /* 0x32a55e340d0a7823 */ /* 0x000fc8000000010a */
[----:B------:R-:W-:-:S04]  /*0370*/  FFMA R10, R11, 0.029808623716235160828, R10 ;  /* 0x3cf431370b0a7823 */ /* 0x000fc8000000000a */
[----:B------:R-:W-:-:S04]  /*0380*/  FFMA R10, -R13, 0.0099362079054117202759, R10 ;  /* 0x3c22cb7a0d0a7823 */ /* 0x000fc8000000010a */
[----:B------:R-:W-:-:S04]  /*0390*/  FADD R11, R10, 4.5878014564514160156 ;  /* 0x4092cf450a0b7421 */ /* 0x000fc80000000000 */
[C---:B------:R-:W-:Y:S01]  /*03a0*/  FMUL R12, R11.reuse, 2 ;  /* 0x400000000b0c7820 */ /* 0x040fe20000400000 */
[----:B------:R-:W-:-:S03]  /*03b0*/  FADD R7, R11, -4.5878014564514160156 ;  /* 0xc092cf450b077421 */ /* 0x000fc60000000000 */
[----:B------:R-:W0:Y:S01]  /*03c0*/  FRND R13, R12 ;  /* 0x0000000c000d7307 */ /* 0x000e220000201000 */
[----:B------:R-:W-:Y:S01]  /*03d0*/  FADD R7, R10, -R7 ;  /* 0x800000070a077221 */ /* 0x000fe20000000000 */
[----:B------:R-:W-:Y:S01]  /*03e0*/  FFMA R6, R11, 2, -R12 ;  /* 0x400000000b067823 */ /* 0x000fe2000000080c */
[----:B------:R-:W-:-:S03]  /*03f0*/  FSETP.GEU.AND P1, PT, R12, RZ, PT ;  /* 0x000000ff0c00720b */ /* 0x000fc60003f2e000 */
        /* <DEDUP_REMOVED lines=8> */
[----:B------:R-:W-:Y:S01]  /*0480*/  FFMA R7, R6, R7, 0.0096188392490148544312 ;  /* 0x3c1d985606077423 */ /* 0x000fe20000000007 */
[----:B-1----:R-:W-:-:S03]  /*0490*/  LEA R8, R8, -R9, 0x17 ;  /* 0x8000000908087211 */ /* 0x002fc600078eb8ff */
[----:B------:R-:W-:-:S04]  /*04a0*/  FFMA R7, R6, R7, 0.055503588169813156128 ;  /* 0x3d6357bb06077423 */ /* 0x000fc80000000007 */
[----:B------:R-:W-:-:S04]  /*04b0*/  FFMA R7, R6, R7, 0.24022644758224487305 ;  /* 0x3e75fdec06077423 */ /* 0x000fc80000000007 */
[----:B------:R-:W-:-:S04]  /*04c0*/  FFMA R7, R6, R7, 0.69314718246459960938 ;  /* 0x3f31721806077423 */ /* 0x000fc80000000007 */
[----:B------:R-:W-:Y:S01]  /*04d0*/  FFMA R7, R6, R7, 1 ;  /* 0x3f80000006077423 */ /* 0x000fe20000000007 */
[----:B------:R-:W-:-:S04]  /*04e0*/  VIADD R6, R9, 0x7f000000 ;  /* 0x7f00000009067836 */ /* 0x000fc80000000000 */
[----:B------:R-:W-:-:S04]  /*04f0*/  FMUL R7, R7, R6 ;  /* 0x0000000607077220 */ /* 0x000fc80000400000 */
[----:B------:R-:W-:Y:S01]  /*0500*/  FMUL R7, R7, R8 ;  /* 0x0000000807077220 */ /* 0x000fe20000400000 */
[----:B------:R-:W-:Y:S01]  /*0510*/  @P0 FSEL R7, RZ, +INF , !P1 ;  /* 0x7f800000ff070808 */ /* 0x000fe20004800000 */
[----:B------:R-:W0:Y:S03]  /*0520*/  LDC.64 R8, c[0x0][0x380] ;  /* 0x0000e000ff087b82 */ /* 0x000e260000000a00 */
[----:B------:R-:W1:Y:S02]  /*0530*/  MUFU.RCP R6, R7 ;  /* 0x0000000700067308 */ /* 0x000e640000001000 */
[----:B-1----:R-:W-:Y:S01]  /*0540*/  FFMA R11, -R7, R6, 1 ;  /* 0x3f800000070b7423 */ /* 0x002fe20000000106 */
[----:B0-----:R-:W-:-:S04]  /*0550*/  IMAD.WIDE R8, R0, 0x64, R8 ;  /* 0x0000006400087825 */ /* 0x001fc800078e0208 */
[----:B------:R-:W-:Y:S01]  /*0560*/  FFMA R11, R6, R11, R6 ;  /* 0x0000000b060b7223 */ /* 0x000fe20000000006 */
[----:B--2---:R-:W-:Y:S01]  /*0570*/  FMUL R0, R4, R5 ;  /* 0x0000000504007220 */ /* 0x004fe20000400000 */
[----:B------:R-:W-:-:S03]  /*0580*/  IMAD.WIDE R4, R2, 0x14, R8 ;  /* 0x0000001402047825 */ /* 0x000fc600078e0208 */
[----:B------:R-:W0:Y:S01]  /*0590*/  FCHK P0, R0, R7 ;  /* 0x0000000700007302 */ /* 0x000e220000000000 */
[----:B------:R-:W-:Y:S01]  /*05a0*/  FFMA R6, R0, R11, RZ ;  /* 0x0000000b00067223 */ /* 0x000fe200000000ff */
[----:B------:R-:W-:-:S04]  /*05b0*/  IMAD.WIDE R4, R3, 0x4, R4 ;  /* 0x0000000403047825 */ /* 0x000fc800078e0204 */
[----:B------:R-:W-:-:S04]  /*05c0*/  FFMA R2, -R7, R6, R0 ;  /* 0x0000000607027223 */ /* 0x000fc80000000100 */
[----:B------:R-:W-:Y:S01]  /*05d0*/  FFMA R11, R11, R2, R6 ;  /* 0x000000020b0b7223 */ /* 0x000fe20000000006 */
[----:B0-----:R-:W-:Y:S06]  /*05e0*/  @!P0 BRA `(.L_x_15) ;  /* 0x00000000000c8947 */ /* 0x001fec0003800000 */
[----:B------:R-:W-:-:S07]  /*05f0*/  MOV R2, 0x610 ;  /* 0x0000061000027802 */ /* 0x000fce0000000f00 */
[----:B------:R-:W-:Y:S05]  /*0600*/  CALL.REL.NOINC `($__internal_1_$__cuda_sm3x_div_rn_noftz_f32_slowpath) ;  /* 0x0000000000107944 */ /* 0x000fea0003c00000 */
[----:B------:R-:W-:-:S07]  /*0610*/  IMAD.MOV.U32 R11, RZ, RZ, R0 ;  /* 0x000000ffff0b7224 */ /* 0x000fce00078e0000 */
.L_x_15:
[----:B------:R-:W-:Y:S05]  /*0620*/  BSYNC.RECONVERGENT B0 ;  /* 0x0000000000007941 */ /* 0x000fea0003800200 */
.L_x_14:
[----:B------:R-:W-:Y:S01]  /*0630*/  REDG.E.ADD.F32.FTZ.RN.STRONG.GPU desc[UR4][R4.64], R11 ;  /* 0x0000000b040079a6 */ /* 0x000fe2000c12f304 */
[----:B------:R-:W-:Y:S05]  /*0640*/  EXIT ;  /* 0x000000000000794d */ /* 0x000fea0003800000 */
        .weak           $__internal_1_$__cuda_sm3x_div_rn_noftz_f32_slowpath
        .type           $__internal_1_$__cuda_sm3x_div_rn_noftz_f32_slowpath,@function
        .size           $__internal_1_$__cuda_sm3x_div_rn_noftz_f32_slowpath,(.L_x_82 - $__internal_1_$__cuda_sm3x_div_rn_noftz_f32_slowpath)
$__internal_1_$__cuda_sm3x_div_rn_noftz_f32_slowpath:
[----:B------:R-:W-:Y:S01]  /*0650*/  SHF.R.U32.HI R6, RZ, 0x17, R7 ;  /* 0x00000017ff067819 */ /* 0x000fe20000011607 */
[----:B------:R-:W-:Y:S01]  /*0660*/  BSSY.RECONVERGENT B1, `(.L_x_16) ;  /* 0x0000064000017945 */ /* 0x000fe20003800200 */
[--C-:B------:R-:W-:Y:S01]  /*0670*/  SHF.R.U32.HI R3, RZ, 0x17, R0.reuse ;  /* 0x00000017ff037819 */ /* 0x100fe20000011600 */
[----:B------:R-:W-:Y:S01]  /*0680*/  IMAD.MOV.U32 R9, RZ, RZ, R0 ;  /* 0x000000ffff097224 */ /* 0x000fe200078e0000 */
[----:B------:R-:W-:Y:S02]  /*0690*/  LOP3.LUT R8, R6, 0xff, RZ, 0xc0, !PT ;  /* 0x000000ff06087812 */ /* 0x000fe400078ec0ff */
[----:B------:R-:W-:-:S03]  /*06a0*/  LOP3.LUT R6, R3, 0xff, RZ, 0xc0, !PT ;  /* 0x000000ff03067812 */ /* 0x000fc600078ec0ff */
[----:B------:R-:W-:Y:S01]  /*06b0*/  VIADD R12, R8, 0xffffffff ;  /* 0xffffffff080c7836 */ /* 0x000fe20000000000 */
[----:B------:R-:W-:-:S04]  /*06c0*/  IADD3 R11, PT, PT, R6, -0x1, RZ ;  /* 0xffffffff060b7810 */ /* 0x000fc80007ffe0ff */
[----:B------:R-:W-:-:S04]  /*06d0*/  ISETP.GT.U32.AND P0, PT, R12, 0xfd, PT ;  /* 0x000000fd0c00780c */ /* 0x000fc80003f04070 */
[----:B------:R-:W-:-:S13]  /*06e0*/  ISETP.GT.U32.OR P0, PT, R11, 0xfd, P0 ;  /* 0x000000fd0b00780c */ /* 0x000fda0000704470 */
[----:B------:R-:W-:Y:S01]  /*06f0*/  @!P0 MOV R10, RZ ;  /* 0x000000ff000a8202 */ /* 0x000fe20000000f00 */
[----:B------:R-:W-:Y:S06]  /*0700*/  @!P0 BRA `(.L_x_17) ;  /* 0x0000000000608947 */ /* 0x000fec0003800000 */
[----:B------:R-:W-:Y:S01]  /*0710*/  FSETP.GTU.FTZ.AND P0, PT, |R0|, +INF , PT ;  /* 0x7f8000000000780b */ /* 0x000fe20003f1c200 */
[----:B------:R-:W-:Y:S01]  /*0720*/  IMAD.MOV.U32 R3, RZ, RZ, R7 ;  /* 0x000000ffff037224 */ /* 0x000fe200078e0007 */
        /* <DEDUP_REMOVED lines=17> */
[----:B------:R-:W-:Y:S01]  /*0840*/  @P0 MOV R10, RZ ;  /* 0x000000ff000a0202 */ /* 0x000fe20000000f00 */
[----:B------:R-:W-:Y:S02]  /*0850*/  @!P0 IMAD.MOV.U32 R10, RZ, RZ, -0x40 ;  /* 0xffffffc0ff0a8424 */ /* 0x000fe400078e00ff */
[----:B------:R-:W-:Y:S01]  /*0860*/  @!P0 FFMA R9, R0, 1.84467440737095516160e+19, RZ ;  /* 0x5f80000000098823 */ /* 0x000fe200000000ff */
[----:B------:R-:W-:Y:S02]  /*0870*/  @!P1 FFMA R7, R3, 1.84467440737095516160e+19, RZ ;  /* 0x5f80000003079823 */ /* 0x000fe400000000ff */
[----:B------:R-:W-:-:S07]  /*0880*/  @!P1 IADD3 R10, PT, PT, R10, 0x40, RZ ;  /* 0x000000400a0a9810 */ /* 0x000fce0007ffe0ff */
.L_x_17:
[----:B------:R-:W-:Y:S01]  /*0890*/  LEA R0, R8, 0xc0800000, 0x17 ;  /* 0xc080000008007811 */ /* 0x000fe200078eb8ff */
[----:B------:R-:W-:Y:S01]  /*08a0*/  BSSY.RECONVERGENT B2, `(.L_x_22) ;  /* 0x0000036000027945 */ /* 0x000fe20003800200 */
[----:B------:R-:W-:-:S03]  /*08b0*/  IADD3 R6, PT, PT, R6, -0x7f, RZ ;  /* 0xffffff8106067810 */ /* 0x000fc60007ffe0ff */
[----:B------:R-:W-:Y:S02]  /*08c0*/  IMAD.IADD R7, R7, 0x1, -R0 ;  /* 0x0000000107077824 */ /* 0x000fe400078e0a00 */
[C---:B------:R-:W-:Y:S02]  /*08d0*/  IMAD R0, R6.reuse, -0x800000, R9 ;  /* 0xff80000006007824 */ /* 0x040fe400078e0209 */
[----:B------:R0:W1:Y:S01]  /*08e0*/  MUFU.RCP R3, R7 ;  /* 0x0000000700037308 */ /* 0x0000620000001000 */
[----:B------:R-:W-:Y:S01]  /*08f0*/  FADD.FTZ R11, -R7, -RZ ;  /* 0x800000ff070b7221 */ /* 0x000fe20000010100 */
[----:B0-----:R-:W-:-:S05]  /*0900*/  IADD3 R7, PT, PT, R6, 0x7f, -R8 ;  /* 0x0000007f06077810 */ /* 0x001fca0007ffe808 */
[----:B------:R-:W-:Y:S02]  /*0910*/  IMAD.IADD R7, R7, 0x1, R10 ;  /* 0x0000000107077824 */ /* 0x000fe400078e020a */
[----:B-1----:R-:W-:-:S04]  /*0920*/  FFMA R12, R3, R11, 1 ;  /* 0x3f800000030c7423 */ /* 0x002fc8000000000b */
[----:B------:R-:W-:-:S04]  /*0930*/  FFMA R14, R3, R12, R3 ;  /* 0x0000000c030e7223 */ /* 0x000fc80000000003 */
[----:B------:R-:W-:-:S04]  /*0940*/  FFMA R3, R0, R14, RZ ;  /* 0x0000000e00037223 */ /* 0x000fc800000000ff */
[----:B------:R-:W-:-:S04]  /*0950*/  FFMA R12, R11, R3, R0 ;  /* 0x000000030b0c7223 */ /* 0x000fc80000000000 */
[----:B------:R-:W-:-:S04]  /*0960*/  FFMA R9, R14, R12, R3 ;  /* 0x0000000c0e097223 */ /* 0x000fc80000000003 */
[----:B------:R-:W-:-:S04]  /*0970*/  FFMA R12, R11, R9, R0 ;  /* 0x000000090b0c7223 */ /* 0x000fc80000000000 */
[----:B------:R-:W-:-:S05]  /*0980*/  FFMA R0, R14, R12, R9 ;  /* 0x0000000c0e007223 */ /* 0x000fca0000000009 */
[----:B------:R-:W-:-:S04]  /*0990*/  SHF.R.U32.HI R3, RZ, 0x17, R0 ;  /* 0x00000017ff037819 */ /* 0x000fc80000011600 */
[----:B------:R-:W-:-:S04]  /*09a0*/  LOP3.LUT R3, R3, 0xff, RZ, 0xc0, !PT ;  /* 0x000000ff03037812 */ /* 0x000fc800078ec0ff */
[----:B------:R-:W-:-:S05]  /*09b0*/  IADD3 R10, PT, PT, R3, R7, RZ ;  /* 0x00000007030a7210 */ /* 0x000fca0007ffe0ff */
        /* <DEDUP_REMOVED lines=10> */
[-CC-:B------:R-:W-:Y:S01]  /*0a60*/  FFMA.RZ R3, R14, R12.reuse, R9.reuse ;  /* 0x0000000c0e037223 */ /* 0x180fe2000000c009 */
[----:B------:R-:W-:Y:S01]  /*0a70*/  IADD3 R8, PT, PT, R10, 0x20, RZ ;  /* 0x000000200a087810 */ /* 0x000fe20007ffe0ff */
[-CC-:B------:R-:W-:Y:S01]  /*0a80*/  FFMA.RM R6, R14, R12.reuse, R9.reuse ;  /* 0x0000000c0e067223 */ /* 0x180fe20000004009 */
[----:B------:R-:W-:Y:S02]  /*0a90*/  ISETP.NE.AND P2, PT, R10, RZ, PT ;  /* 0x000000ff0a00720c */ /* 0x000fe40003f45270 */
[----:B------:R-:W-:Y:S01]  /*0aa0*/  LOP3.LUT R7, R3, 0x7fffff, RZ, 0xc0, !PT ;  /* 0x007fffff03077812 */ /* 0x000fe200078ec0ff */
[----:B------:R-:W-:Y:S01]  /*0ab0*/  FFMA.RP R3, R14, R12, R9 ;  /* 0x0000000c0e037223 */ /* 0x000fe20000008009 */
[----:B------:R-:W-:Y:S01]  /*0ac0*/  IMAD.MOV R9, RZ, RZ, -R10 ;  /* 0x000000ffff097224 */ /* 0x000fe200078e0a0a */
[----:B------:R-:W-:Y:S02]  /*0ad0*/  ISETP.NE.AND P1, PT, R10, RZ, PT ;  /* 0x000000ff0a00720c */ /* 0x000fe40003f25270 */
        /* <DEDUP_REMOVED lines=14> */
.L_x_24:
[----:B------:R-:W-:-:S04]  /*0bc0*/  LOP3.LUT R0, R0, 0x80000000, RZ, 0xc0, !PT ;  /* 0x8000000000007812 */ /* 0x000fc800078ec0ff */
[----:B------:R-:W-:Y:S01]  /*0bd0*/  LOP3.LUT R0, R0, 0x7f800000, RZ, 0xfc, !PT ;  /* 0x7f80000000007812 */ /* 0x000fe200078efcff */
[----:B------:R-:W-:Y:S06]  /*0be0*/  BRA `(.L_x_25) ;  /* 0x0000000000047947 */ /* 0x000fec0003800000 */
.L_x_23:
[----:B------:R-:W-:-:S07]  /*0bf0*/  IMAD R0, R7, 0x800000, R0 ;  /* 0x0080000007007824 */ /* 0x000fce00078e0200 */
.L_x_25:
[----:B------:R-:W-:Y:S05]  /*0c00*/  BSYNC.RECONVERGENT B2 ;  /* 0x0000000000027941 */ /* 0x000fea0003800200 */
.L_x_22:
[----:B------:R-:W-:Y:S05]  /*0c10*/  BRA `(.L_x_26) ;  /* 0x0000000000207947 */ /* 0x000fea0003800000 */
.L_x_21:
[----:B------:R-:W-:-:S04]  /*0c20*/  LOP3.LUT R0, R7, 0x80000000, R9, 0x48, !PT ;  /* 0x8000000007007812 */ /* 0x000fc800078e4809 */
[----:B------:R-:W-:Y:S01]  /*0c30*/  LOP3.LUT R0, R0, 0x7f800000, RZ, 0xfc, !PT ;  /* 0x7f80000000007812 */ /* 0x000fe200078efcff */
[----:B------:R-:W-:Y:S06]  /*0c40*/  BRA `(.L_x_26) ;  /* 0x0000000000147947 */ /* 0x000fec0003800000 */
.L_x_20:
[----:B------:R-:W-:Y:S01]  /*0c50*/  LOP3.LUT R0, R7, 0x80000000, R9, 0x48, !PT ;  /* 0x8000000007007812 */ /* 0x000fe200078e4809 */
[----:B------:R-:W-:Y:S06]  /*0c60*/  BRA `(.L_x_26) ;  /* 0x00000000000c7947 */ /* 0x000fec0003800000 */
.L_x_19:
[----:B------:R-:W0:Y:S01]  /*0c70*/  MUFU.RSQ R0, -QNAN ;  /* 0xffc0000000007908 */ /* 0x000e220000001400 */
[----:B------:R-:W-:Y:S05]  /*0c80*/  BRA `(.L_x_26) ;  /* 0x0000000000047947 */ /* 0x000fea0003800000 */
.L_x_18:
[----:B------:R-:W-:-:S07]  /*0c90*/  FADD.FTZ R0, R0, R3 ;  /* 0x0000000300007221 */ /* 0x000fce0000010000 */
.L_x_26:
[----:B------:R-:W-:Y:S05]  /*0ca0*/  BSYNC.RECONVERGENT B1 ;  /* 0x0000000000017941 */ /* 0x000fea0003800200 */
.L_x_16:
[----:B------:R-:W-:-:S04]  /*0cb0*/  HFMA2 R3, -RZ, RZ, 0, 0 ;  /* 0x00000000ff037431 */ /* 0x000fc800000001ff */
[----:B0-----:R-:W-:Y:S05]  /*0cc0*/  RET.REL.NODEC R2 `(_Z12bp_weight_c1PA5_A5_fPA24_A24_fPA28_f) ;  /* 0xfffffff002cc7950 */ /* 0x001fea0003c3ffff */
.L_x_27:
        /* <DEDUP_REMOVED lines=11> */
.L_x_82:


//--------------------- .text._Z12bp_preact_c1PA24_A24_fS1_S1_ --------------------------
	.section	.text._Z12bp_preact_c1PA24_A24_fS1_S1_,"ax",@progbits
	.align	128
        .global         _Z12bp_preact_c1PA24_A24_fS1_S1_
        .type           _Z12bp_preact_c1PA24_A24_fS1_S1_,@function
        .size           _Z12bp_preact_c1PA24_A24_fS1_S1_,(.L_x_83 - _Z12bp_preact_c1PA24_A24_fS1_S1_)
        .other          _Z12bp_preact_c1PA24_A24_fS1_S1_,@"STO_CUDA_ENTRY STV_DEFAULT"
_Z12bp_preact_c1PA24_A24_fS1_S1_:
.text._Z12bp_preact_c1PA24_A24_fS1_S1_:
[----:B------:R-:W-:Y:S01]  /*0000*/  LDC R1, c[0x0][0x37c] ;  /* 0x0000df00ff017b82 */ /* 0x000fe20000000800 */
[----:B------:R-:W0:Y:S07]  /*0010*/  S2R R0, SR_TID.X ;  /* 0x0000000000007919 */ /* 0x000e2e0000002100 */
[----:B------:R-:W0:Y:S08]  /*0020*/  S2UR UR4, SR_CTAID.X ;  /* 0x00000000000479c3 */ /* 0x000e300000002500 */
[----:B------:R-:W0:Y:S02]  /*0030*/  LDC R5, c[0x0][0x360] ;  /* 0x0000d800ff057b82 */ /* 0x000e240000000800 */
[----:B0-----:R-:W-:-:S05]  /*0040*/  IMAD R5, R5, UR4, R0 ;  /* 0x0000000405057c24 */ /* 0x001fca000f8e0200 */
[----:B------:R-:W-:-:S13]  /*0050*/  ISETP.GT.AND P0, PT, R5, 0xd7f, PT ;  /* 0x00000d7f0500780c */ /* 0x000fda0003f04270 */
[----:B------:R-:W-:Y:S05]  /*0060*/  @P0 EXIT ;  /* 0x000000000000094d */ /* 0x000fea0003800000 */
[----:B------:R-:W-:Y:S01]  /*0070*/  IMAD.HI R0, R5, 0x2aaaaaab, RZ ;  /* 0x2aaaaaab05007827 */ /* 0x000fe200078e02ff */
[----:B------:R-:W0:Y:S01]  /*0080*/  LDC.64 R6, c[0x0][0x390] ;  /* 0x0000e400ff067b82 */ /* 0x000e220000000a00 */
[----:B------:R-:W1:Y:S03]  /*0090*/  LDCU.64 UR4, c[0x0][0x358] ;  /* 0x00006b00ff0477ac */ /* 0x000e660008000a00 */
[----:B------:R-:W-:-:S04]  /*00a0*/  SHF.R.U32.HI R3, RZ, 0x1f, R0 ;  /* 0x0000001fff037819 */ /* 0x000fc80000011600 */
[----:B------:R-:W-:Y:S01]  /*00b0*/  LEA.HI.SX32 R2, R0, R3, 0x1e ;  /* 0x0000000300027211 */ /* 0x000fe200078ff2ff */
[----:B------:R-:W-:-:S04]  /*00c0*/  IMAD.HI R3, R5, 0x38e38e39, RZ ;  /* 0x38e38e3905037827 */ /* 0x000fc800078e02ff */
[----:B------:R-:W-:Y:S01]  /*00d0*/  IMAD.HI R4, R2, 0x2aaaaaab, RZ ;  /* 0x2aaaaaab02047827 */ /* 0x000fe200078e02ff */
[----:B------:R-:W-:-:S03]  /*00e0*/  SHF.R.U32.HI R0, RZ, 0x1f, R3 ;  /* 0x0000001fff007819 */ /* 0x000fc60000011603 */
[----:B------:R-:W-:Y:S01]  /*00f0*/  IMAD R5, R2, -0x18, R5 ;  /* 0xffffffe802057824 */ /* 0x000fe200078e0205 */
[----:B------:R-:W-:Y:S02]  /*0100*/  SHF.R.U32.HI R9, RZ, 0x1f, R4 ;  /* 0x0000001fff097819 */ /* 0x000fe40000011604 */
[----:B------:R-:W-:Y:S02]  /*0110*/  LEA.HI.SX32 R3, R3, R0, 0x19 ;  /* 0x0000000003037211 */ /* 0x000fe400078fcaff */
[----:B------:R-:W-:-:S03]  /*0120*/  LEA.HI R9, R4, R9, RZ, 0x1e ;  /* 0x0000000904097211 */ /* 0x000fc600078ff0ff */
[----:B0-----:R-:W-:-:S04]  /*0130*/  IMAD.WIDE R6, R3, 0x900, R6 ;  /* 0x0000090003067825 */ /* 0x001fc800078e0206 */
[----:B------:R-:W-:-:S04]  /*0140*/  IMAD R4, R9, -0x18, R2 ;  /* 0xffffffe809047824 */ /* 0x000fc800078e0202 */
[----:B------:R-:W-:-:S04]  /*0150*/  IMAD.WIDE R6, R4, 0x60, R6 ;  /* 0x0000006004067825 */ /* 0x000fc800078e0206 */
[----:B------:R-:W-:-:S06]  /*0160*/  IMAD.WIDE R6, R5, 0x4, R6 ;  /* 0x0000000405067825 */ /* 0x000fcc00078e0206 */
[----:B-1----:R-:W2:Y:S01]  /*0170*/  LDG.E R6, desc[UR4][R6.64] ;  /* 0x0000000406067981 */ /* 0x002ea2000c1e1900 */
[----:B------:R-:W-:Y:S01]  /*0180*/  HFMA2 R9, -RZ, RZ, 0.96630859375, -0.0022525787353515625 ;  /* 0x3bbb989dff097431 */ /* 0x000fe200000001ff */
[----:B------:R-:W-:Y:S01]  /*0190*/  MOV R11, 0x437c0000 ;  /* 0x437c0000000b7802 */ /* 0x000fe20000000f00 */
[----:B------:R-:W-:Y:S03]  /*01a0*/  BSSY.RECONVERGENT B0, `(.L_x_28) ;  /* 0x0000014000007945 */ /* 0x000fe60003800200 */
[----:B--2---:R-:W-:-:S04]  /*01b0*/  FFMA.SAT R0, R6, -R9, 0.5 ;  /* 0x3f00000006007423 */ /* 0x004fc80000002809 */
[----:B------:R-:W-:-:S04]  /*01c0*/  FFMA.RM R0, R0, R11, 12582913 ;  /* 0x4b40000100007423 */ /* 0x000fc8000000400b */
[C---:B------:R-:W-:Y:S01]  /*01d0*/  FADD R9, R0.reuse, -12583039 ;  /* 0xcb40007f00097421 */ /* 0x040fe20000000000 */
[----:B------:R-:W-:-:S03]  /*01e0*/  IMAD.SHL.U32 R0, R0, 0x800000, RZ ;  /* 0x0080000000007824 */ /* 0x000fc600078e00ff */
[----:B------:R-:W-:-:S04]  /*01f0*/  FFMA R9, R6, -1.4426950216293334961, -R9 ;  /* 0xbfb8aa3b06097823 */ /* 0x000fc80000000809 */
[----:B------:R-:W-:-:S06]  /*0200*/  FFMA R9, R6, -1.925963033500011079e-08, R9 ;  /* 0xb2a5706006097823 */ /* 0x000fcc0000000009 */
[----:B------:R-:W0:Y:S02]  /*0210*/  MUFU.EX2 R9, R9 ;  /* 0x0000000900097308 */ /* 0x000e240000000800 */
[----:B0-----:R-:W-:-:S05]  /*0220*/  FFMA R0, R0, R9, 1 ;  /* 0x3f80000000007423 */ /* 0x001fca0000000009 */
[----:B------:R-:W-:-:S04]  /*0230*/  IADD3 R2, PT, PT, R0, 0x1800000, RZ ;  /* 0x0180000000027810 */ /* 0x000fc80007ffe0ff */
[----:B------:R-:W-:-:S04]  /*0240*/  LOP3.LUT R2, R2, 0x7f800000, RZ, 0xc0, !PT ;  /* 0x7f80000002027812 */ /* 0x000fc800078ec0ff */
[----:B------:R-:W-:-:S13]  /*0250*/  ISETP.GT.U32.AND P0, PT, R2, 0x1ffffff, PT ;  /* 0x01ffffff0200780c */ /* 0x000fda0003f04070 */
[----:B------:R-:W-:Y:S05]  /*0260*/  @P0 BRA `(.L_x_29) ;  /* 0x00000000000c0947 */ /* 0x000fea0003800000 */
[----:B------:R-:W-:-:S07]  /*0270*/  MOV R6, 0x290 ;  /* 0x0000029000067802 */ /* 0x000fce0000000f00 */
[----:B------:R-:W-:Y:S05]  /*0280*/  CALL.REL.NOINC `($__internal_2_$__cuda_sm20_rcp_rn_f32_slowpath) ;  /* 0x0000000000507944 */ /* 0x000fea0003c00000 */
[----:B------:R-:W-:Y:S05]  /*0290*/  BRA `(.L_x_30) ;  /* 0x0000000000107947 */ /* 0x000fea0003800000 */
.L_x_29:
[----:B------:R-:W0:Y:S02]  /*02a0*/  MUFU.RCP R7, R0 ;  /* 0x0000000000077308 */ /* 0x000e240000001000 */
[----:B0-----:R-:W-:-:S04]  /*02b0*/  FFMA R2, R0, R7, -1 ;  /* 0xbf80000000027423 */ /* 0x001fc80000000007 */
[----:B------:R-:W-:-:S04]  /*02c0*/  FADD.FTZ R2, -R2, -RZ ;  /* 0x800000ff02027221 */ /* 0x000fc80000010100 */
[----:B------:R-:W-:-:S07]  /*02d0*/  FFMA R10, R7, R2, R7 ;  /* 0x00000002070a7223 */ /* 0x000fce0000000007 */
.L_x_30:
[----:B------:R-:W-:Y:S05]  /*02e0*/  BSYNC.RECONVERGENT B0 ;  /* 0x0000000000007941 */ /* 0x000fea0003800200 */
.L_x_28:
[----:B------:R-:W0:Y:S08]  /*02f0*/  LDC.64 R6, c[0x0][0x388] ;  /* 0x0000e200ff067b82 */ /* 0x000e300000000a00 */
[----:B------:R-:W1:Y:S01]  /*0300*/  LDC.64 R8, c[0x0][0x380] ;  /* 0x0000e000ff087b82 */ /* 0x000e620000000a00 */
[----:B0-----:R-:W-:-:S04]  /*0310*/  IMAD.WIDE R6, R3, 0x900, R6 ;  /* 0x0000090003067825 */ /* 0x001fc800078e0206 */
[----:B------:R-:W-:-:S04]  /*0320*/  IMAD.WIDE R6, R4, 0x60, R6 ;  /* 0x0000006004067825 */ /* 0x000fc800078e0206 */
[----:B------:R-:W-:-:S06]  /*0330*/  IMAD.WIDE R6, R5, 0x4, R6 ;  /* 0x0000000405067825 */ /* 0x000fcc00078e0206 */
[----:B------:R-:W2:Y:S01]  /*0340*/  LDG.E R7, desc[UR4][R6.64] ;  /* 0x0000000406077981 */ /* 0x000ea2000c1e1900 */
[----:B-1----:R-:W-:-:S04]  /*0350*/  IMAD.WIDE R2, R3, 0x900, R8 ;  /* 0x0000090003027825 */ /* 0x002fc800078e0208 */
[----:B------:R-:W-:Y:S01]  /*0360*/  FADD R9, -R10, 1 ;  /* 0x3f8000000a097421 */ /* 0x000fe20000000100 */
[----:B------:R-:W-:-:S04]  /*0370*/  IMAD.WIDE R2, R4, 0x60, R2 ;  /* 0x0000006004027825 */ /* 0x000fc800078e0202 */
[----:B------:R-:W-:-:S04]  /*0380*/  IMAD.WIDE R2, R5, 0x4, R2 ;  /* 0x0000000405027825 */ /* 0x000fc800078e0202 */
[----:B--2---:R-:W-:-:S04]  /*0390*/  FMUL R10, R7, R10 ;  /* 0x0000000a070a7220 */ /* 0x004fc80000400000 */
[----:B------:R-:W-:-:S05]  /*03a0*/  FMUL R9, R10, R9 ;  /* 0x000000090a097220 */ /* 0x000fca0000400000 */
[----:B------:R-:W-:Y:S01]  /*03b0*/  STG.E desc[UR4][R2.64], R9 ;  /* 0x0000000902007986 */ /* 0x000fe2000c101904 */
[----:B------:R-:W-:Y:S05]  /*03c0*/  EXIT ;  /* 0x000000000000794d */ /* 0x000fea0003800000 */
        .weak           $__internal_2_$__cuda_sm20_rcp_rn_f32_slowpath
        .type           $__internal_2_$__cuda_sm20_rcp_rn_f32_slowpath,@function
        .size           $__internal_2_$__cuda_sm20_rcp_rn_f32_slowpath,(.L_x_83 - $__internal_2_$__cuda_sm20_rcp_rn_f32_slowpath)
$__internal_2_$__cuda_sm20_rcp_rn_f32_slowpath:
[----:B------:R-:W-:Y:S01]  /*03d0*/  IMAD.SHL.U32 R2, R0, 0x2, RZ ;  /* 0x0000000200027824 */ /* 0x000fe200078e00ff */
[----:B------:R-:W-:Y:S04]  /*03e0*/  BSSY.RECONVERGENT B1, `(.L_x_31) ;  /* 0x0000030000017945 */ /* 0x000fe80003800200 */
[----:B------:R-:W-:-:S04]  /*03f0*/  SHF.R.U32.HI R2, RZ, 0x18, R2 ;  /* 0x00000018ff027819 */ /* 0x000fc80000011602 */
[----:B------:R-:W-:-:S13]  /*0400*/  ISETP.NE.U32.AND P0, PT, R2, RZ, PT ;  /* 0x000000ff0200720c */ /* 0x000fda0003f05070 */
[----:B------:R-:W-:Y:S05]  /*0410*/  @P0 BRA `(.L_x_32) ;  /* 0x0000000000280947 */ /* 0x000fea0003800000 */
[----:B------:R-:W-:-:S04]  /*0420*/  SHF.L.U32 R2, R0, 0x1, RZ ;  /* 0x0000000100027819 */ /* 0x000fc800000006ff */
[----:B------:R-:W-:-:S13]  /*0430*/  ISETP.NE.AND P0, PT, R2, RZ, PT ;  /* 0x000000ff0200720c */ /* 0x000fda0003f05270 */
[----:B------:R-:W-:Y:S01]  /*0440*/  @P0 FFMA R8, R0, 1.84467440737095516160e+19, RZ ;  /* 0x5f80000000080823 */ /* 0x000fe200000000ff */
[----:B------:R-:W-:Y:S08]  /*0450*/  @!P0 MUFU.RCP R7, R0 ;  /* 0x0000000000078308 */ /* 0x000ff00000001000 */
[----:B------:R-:W0:Y:S02]  /*0460*/  @P0 MUFU.RCP R9, R8 ;  /* 0x0000000800090308 */ /* 0x000e240000001000 */
[----:B0-----:R-:W-:-:S04]  /*0470*/  @P0 FFMA R2, R8, R9, -1 ;  /* 0xbf80000008020423 */ /* 0x001fc80000000009 */
[----:B------:R-:W-:-:S04]  /*0480*/  @P0 FADD.FTZ R2, -R2, -RZ ;  /* 0x800000ff02020221 */ /* 0x000fc80000010100 */
[----:B------:R-:W-:-:S04]  /*0490*/  @P0 FFMA R2, R9, R2, R9 ;  /* 0x0000000209020223 */ /* 0x000fc80000000009 */
[----:B------:R-:W-:Y:S01]  /*04a0*/  @P0 FFMA R7, R2, 1.84467440737095516160e+19, RZ ;  /* 0x5f80000002070823 */ /* 0x000fe200000000ff */
[----:B------:R-:W-:Y:S06]  /*04b0*/  BRA `(.L_x_33) ;  /* 0x0000000000887947 */ /* 0x000fec0003800000 */
.L_x_32:
[----:B------:R-:W-:-:S05]  /*04c0*/  VIADD R7, R2, 0xffffff03 ;  /* 0xffffff0302077836 */ /* 0x000fca0000000000 */
[----:B------:R-:W-:-:S13]  /*04d0*/  ISETP.GT.U32.AND P0, PT, R7, 0x1, PT ;  /* 0x000000010700780c */ /* 0x000fda0003f04070 */
[----:B------:R-:W-:Y:S05]  /*04e0*/  @P0 BRA `(.L_x_34) ;  /* 0x0000000000780947 */ /* 0x000fea0003800000 */
[----:B------:R-:W-:Y:S01]  /*04f0*/  LOP3.LUT R8, R0, 0x7fffff, RZ, 0xc0, !PT ;  /* 0x007fffff00087812 */ /* 0x000fe200078ec0ff */
[----:B------:R-:W-:-:S03]  /*0500*/  HFMA2 R12, -RZ, RZ, 0, 1.78813934326171875e-07 ;  /* 0x00000003ff0c7431 */ /* 0x000fc600000001ff */
[----:B------:R-:W-:-:S04]  /*0510*/  LOP3.LUT R8, R8, 0x3f800000, RZ, 0xfc, !PT ;  /* 0x3f80000008087812 */ /* 0x000fc800078efcff */
[----:B------:R-:W0:Y:S01]  /*0520*/  MUFU.RCP R9, R8 ;  /* 0x0000000800097308 */ /* 0x000e220000001000 */
[----:B------:R-:W-:Y:S01]  /*0530*/  SHF.L.U32 R13, R12, R7, RZ ;  /* 0x000000070c0d7219 */ /* 0x000fe200000006ff */
[----:B0-----:R-:W-:-:S04]  /*0540*/  FFMA R10, R8, R9, -1 ;  /* 0xbf800000080a7423 */ /* 0x001fc80000000009 */
[----:B------:R-:W-:-:S04]  /*0550*/  FADD.FTZ R10, -R10, -RZ ;  /* 0x800000ff0a0a7221 */ /* 0x000fc80000010100 */
[CCC-:B------:R-:W-:Y:S01]  /*0560*/  FFMA.RM R11, R9.reuse, R10.reuse, R9.reuse ;  /* 0x0000000a090b7223 */ /* 0x1c0fe20000004009 */
[----:B------:R-:W-:-:S04]  /*0570*/  FFMA.RP R10, R9, R10, R9 ;  /* 0x0000000a090a7223 */ /* 0x000fc80000008009 */
[C---:B------:R-:W-:Y:S02]  /*0580*/  LOP3.LUT R9, R11.reuse, 0x7fffff, RZ, 0xc0, !PT ;  /* 0x007fffff0b097812 */ /* 0x040fe400078ec0ff */
[----:B------:R-:W-:Y:S02]  /*0590*/  FSETP.NEU.FTZ.AND P0, PT, R11, R10, PT ;  /* 0x0000000a0b00720b */ /* 0x000fe40003f1d000 */
[----:B------:R-:W-:Y:S02]  /*05a0*/  LOP3.LUT R10, R9, 0x800000, RZ, 0xfc, !PT ;  /* 0x00800000090a7812 */ /* 0x000fe400078efcff */
[----:B------:R-:W-:Y:S02]  /*05b0*/  SEL R9, RZ, 0xffffffff, !P0 ;  /* 0xffffffffff097807 */ /* 0x000fe40004000000 */
[----:B------:R-:W-:Y:S02]  /*05c0*/  LOP3.LUT R8, R13, R10, RZ, 0xc0, !PT ;  /* 0x0000000a0d087212 */ /* 0x000fe400078ec0ff */
[----:B------:R-:W-:-:S02]  /*05d0*/  IADD3 R9, PT, PT, -R9, RZ, RZ ;  /* 0x000000ff09097210 */ /* 0x000fc40007ffe1ff */
[-C--:B------:R-:W-:Y:S02]  /*05e0*/  SHF.R.U32.HI R8, RZ, R7.reuse, R8 ;  /* 0x00000007ff087219 */ /* 0x080fe40000011608 */
[----:B------:R-:W-:Y:S02]  /*05f0*/  LOP3.LUT P1, RZ, R9, R7, R10, 0xf8, !PT ;  /* 0x0000000709ff7212 */ /* 0x000fe4000782f80a */
[C---:B------:R-:W-:Y:S02]  /*0600*/  LOP3.LUT P0, RZ, R8.reuse, 0x1, RZ, 0xc0, !PT ;  /* 0x0000000108ff7812 */ /* 0x040fe4000780c0ff */
[----:B------:R-:W-:-:S04]  /*0610*/  LOP3.LUT P2, RZ, R8, 0x2, RZ, 0xc0, !PT ;  /* 0x0000000208ff7812 */ /* 0x000fc8000784c0ff */
[----:B------:R-:W-:Y:S02]  /*0620*/  PLOP3.LUT P0, PT, P0, P1, P2, 0xe0, 0x0 ;  /* 0x000000000000781c */ /* 0x000fe40000703c20 */
[----:B------:R-:W-:Y:S02]  /*0630*/  LOP3.LUT P1, RZ, R0, 0x7fffff, RZ, 0xc0, !PT ;  /* 0x007fffff00ff7812 */ /* 0x000fe4000782c0ff */
[----:B------:R-:W-:-:S05]  /*0640*/  SEL R7, RZ, 0x1, !P0 ;  /* 0x00000001ff077807 */ /* 0x000fca0004000000 */
[----:B------:R-:W-:-:S05]  /*0650*/  IMAD.MOV R7, RZ, RZ, -R7 ;  /* 0x000000ffff077224 */ /* 0x000fca00078e0a07 */
[----:B------:R-:W-:Y:S02]  /*0660*/  ISETP.GE.AND P0, PT, R7, RZ, PT ;  /* 0x000000ff0700720c */ /* 0x000fe40003f06270 */
[----:B------:R-:W-:-:S04]  /*0670*/  IADD3 R7, PT, PT, R2, -0xfc, RZ ;  /* 0xffffff0402077810 */ /* 0x000fc80007ffe0ff */
[----:B------:R-:W-:-:S07]  /*0680*/  SHF.R.U32.HI R7, RZ, R7, R10 ;  /* 0x00000007ff077219 */ /* 0x000fce000001160a */
[----:B------:R-:W-:-:S05]  /*0690*/  @!P0 IADD3 R7, PT, PT, R7, 0x1, RZ ;  /* 0x0000000107078810 */ /* 0x000fca0007ffe0ff */
[----:B------:R-:W-:-:S05]  /*06a0*/  @!P1 IMAD.SHL.U32 R7, R7, 0x2, RZ ;  /* 0x0000000207079824 */ /* 0x000fca00078e00ff */
[----:B------:R-:W-:Y:S01]  /*06b0*/  LOP3.LUT R7, R7, 0x80000000, R0, 0xf8, !PT ;  /* 0x8000000007077812 */ /* 0x000fe200078ef800 */
[----:B------:R-:W-:Y:S06]  /*06c0*/  BRA `(.L_x_33) ;  /* 0x0000000000047947 */ /* 0x000fec0003800000 */
.L_x_34:
[----:B------:R0:W1:Y:S02]  /*06d0*/  MUFU.RCP R7, R0 ;  /* 0x0000000000077308 */ /* 0x0000640000001000 */
.L_x_33:
[----:B------:R-:W-:Y:S05]  /*06e0*/  BSYNC.RECONVERGENT B1 ;  /* 0x0000000000017941 */ /* 0x000fea0003800200 */
.L_x_31:
[----:B-1----:R-:W-:Y:S01]  /*06f0*/  MOV R10, R7 ;  /* 0x00000007000a7202 */ /* 0x002fe20000000f00 */
[----:B------:R-:W-:-:S04]  /*0700*/  HFMA2 R7, -RZ, RZ, 0, 0 ;  /* 0x00000000ff077431 */ /* 0x000fc800000001ff */
[----:B0-----:R-:W-:Y:S05]  /*0710*/  RET.REL.NODEC R6 `(_Z12bp_preact_c1PA24_A24_fS1_S1_) ;  /* 0xfffffff806387950 */ /* 0x001fea0003c3ffff */
.L_x_35:
        /* <DEDUP_REMOVED lines=14> */
.L_x_83:


//--------------------- .text._Z12bp_output_c1PA24_A24_fPA4_A4_fPA6_A6_f --------------------------
	.section	.text._Z12bp_output_c1PA24_A24_fPA4_A4_fPA6_A6_f,"ax",@progbits
	.align	128
        .global         _Z12bp_output_c1PA24_A24_fPA4_A4_fPA6_A6_f
        .type           _Z12bp_output_c1PA24_A24_fPA4_A4_fPA6_A6_f,@function
        .size           _Z12bp_output_c1PA24_A24_fPA4_A4_fPA6_A6_f,(.L_x_90 - _Z12bp_output_c1PA24_A24_fPA4_A4_fPA6_A6_f)
        .other          _Z12bp_output_c1PA24_A24_fPA4_A4_fPA6_A6_f,@"STO_CUDA_ENTRY STV_DEFAULT"
_Z12bp_output_c1PA24_A24_fPA4_A4_fPA6_A6_f:
.text._Z12bp_output_c1PA24_A24_fPA4_A4_fPA6_A6_f:
[----:B------:R-:W-:Y:S01]  /*0000*/  LDC R1, c[0x0][0x37c] ;  /* 0x0000df00ff017b82 */ /* 0x000fe20000000800 */
[----:B------:R-:W0:Y:S07]  /*0010*/  S2R R0, SR_TID.X ;  /* 0x0000000000007919 */ /* 0x000e2e0000002100 */
[----:B------:R-:W0:Y:S08]  /*0020*/  S2UR UR4, SR_CTAID.X ;  /* 0x00000000000479c3 */ /* 0x000e300000002500 */
[----:B------:R-:W0:Y:S02]  /*0030*/  LDC R7, c[0x0][0x360] ;  /* 0x0000d800ff077b82 */ /* 0x000e240000000800 */
[----:B0-----:R-:W-:-:S05]  /*0040*/  IMAD R7, R7, UR4, R0 ;  /* 0x0000000407077c24 */ /* 0x001fca000f8e0200 */
[----:B------:R-:W-:-:S13]  /*0050*/  ISETP.GT.AND P0, PT, R7, 0xd7f, PT ;  /* 0x00000d7f0700780c */ /* 0x000fda0003f04270 */
[----:B------:R-:W-:Y:S05]  /*0060*/  @P0 EXIT ;  /* 0x000000000000094d */ /* 0x000fea0003800000 */
[----:B------:R-:W-:Y:S01]  /*0070*/  SHF.R.S32.HI R0, RZ, 0x1f, R7 ;  /* 0x0000001fff007819 */ /* 0x000fe20000011407 */
[----:B------:R-:W0:Y:S01]  /*0080*/  LDC.64 R4, c[0x0][0x390] ;  /* 0x0000e400ff047b82 */ /* 0x000e220000000a00 */
[C---:B------:R-:W-:Y:S01]  /*0090*/  IMAD.HI R6, R7.reuse, 0x2aaaaaab, RZ ;  /* 0x2aaaaaab07067827 */ /* 0x040fe200078e02ff */
[----:B------:R-:W1:Y:S01]  /*00a0*/  LDCU.64 UR4, c[0x0][0x358] ;  /* 0x00006b00ff0477ac */ /* 0x000e620008000a00 */
[----:B------:R-:W-:Y:S02]  /*00b0*/  LEA.HI R2, R0, R7, RZ, 0x4 ;  /* 0x0000000700027211 */ /* 0x000fe400078f20ff */
[----:B------:R-:W-:Y:S01]  /*00c0*/  IMAD.HI R12, R7, 0x38e38e39, RZ ;  /* 0x38e38e39070c7827 */ /* 0x000fe200078e02ff */
[----:B------:R-:W-:Y:S02]  /*00d0*/  SHF.R.U32.HI R11, RZ, 0x1f, R6 ;  /* 0x0000001fff0b7819 */ /* 0x000fe40000011606 */
[----:B------:R-:W-:Y:S02]  /*00e0*/  SHF.R.S32.HI R9, RZ, 0x4, R2 ;  /* 0x00000004ff097819 */ /* 0x000fe40000011402 */
[----:B------:R-:W2:Y:S01]  /*00f0*/  LDC.64 R2, c[0x0][0x388] ;  /* 0x0000e200ff027b82 */ /* 0x000ea20000000a00 */
[----:B------:R-:W-:-:S02]  /*0100*/  LEA.HI.SX32 R10, R6, R11, 0x1c ;  /* 0x0000000b060a7211 */ /* 0x000fc400078fe2ff */
[----:B------:R-:W-:Y:S01]  /*0110*/  IMAD.HI R8, R9, 0x2aaaaaab, RZ ;  /* 0x2aaaaaab09087827 */ /* 0x000fe200078e02ff */
[----:B------:R-:W-:Y:S02]  /*0120*/  LEA.HI R0, R0, R7, RZ, 0x2 ;  /* 0x0000000700007211 */ /* 0x000fe400078f10ff */
[----:B------:R-:W-:Y:S01]  /*0130*/  SHF.R.U32.HI R13, RZ, 0x1f, R12 ;  /* 0x0000001fff0d7819 */ /* 0x000fe2000001160c */
[----:B------:R-:W-:Y:S01]  /*0140*/  IMAD.HI R11, R10, 0x2aaaaaab, RZ ;  /* 0x2aaaaaab0a0b7827 */ /* 0x000fe200078e02ff */
[----:B------:R-:W-:Y:S02]  /*0150*/  LEA.HI R8, R8, R8, RZ, 0x1 ;  /* 0x0000000808087211 */ /* 0x000fe400078f08ff */
[----:B------:R-:W-:Y:S02]  /*0160*/  LOP3.LUT R6, R0, 0xfffffffc, RZ, 0xc0, !PT ;  /* 0xfffffffc00067812 */ /* 0x000fe400078ec0ff */
[----:B------:R-:W-:Y:S01]  /*0170*/  LEA.HI.SX32 R12, R12, R13, 0x19 ;  /* 0x0000000d0c0c7211 */ /* 0x000fe200078fcaff */
[----:B------:R-:W-:Y:S01]  /*0180*/  IMAD R9, R8, -0x6, R9 ;  /* 0xfffffffa08097824 */ /* 0x000fe200078e0209 */
[----:B------:R-:W-:-:S02]  /*0190*/  SHF.R.S32.HI R0, RZ, 0x2, R0 ;  /* 0x00000002ff007819 */ /* 0x000fc40000011400 */
[----:B------:R-:W-:Y:S01]  /*01a0*/  IADD3 R7, PT, PT, R7, -R6, RZ ;  /* 0x8000000607077210 */ /* 0x000fe20007ffe0ff */
[----:B------:R-:W-:Y:S01]  /*01b0*/  IMAD.HI R8, R12, 0x2aaaaaab, RZ ;  /* 0x2aaaaaab0c087827 */ /* 0x000fe200078e02ff */
[----:B------:R-:W-:Y:S02]  /*01c0*/  LEA.HI R6, R0, R0, RZ, 0x2 ;  /* 0x0000000000067211 */ /* 0x000fe400078f10ff */
[----:B------:R-:W-:Y:S01]  /*01d0*/  LEA.HI R13, R11, R11, RZ, 0x1 ;  /* 0x0000000b0b0d7211 */ /* 0x000fe200078f08ff */
[----:B0-----:R-:W-:Y:S01]  /*01e0*/  IMAD.WIDE R4, R9, 0x90, R4 ;  /* 0x0000009009047825 */ /* 0x001fe200078e0204 */
[----:B------:R-:W-:Y:S02]  /*01f0*/  LOP3.LUT R11, R6, 0xfffffffc, RZ, 0xc0, !PT ;  /* 0xfffffffc060b7812 */ /* 0x000fe400078ec0ff */
[----:B------:R-:W-:Y:S01]  /*0200*/  LEA.HI R15, R8, R8, RZ, 0x1 ;  /* 0x00000008080f7211 */ /* 0x000fe200078f08ff */
[----:B------:R-:W-:Y:S01]  /*0210*/  IMAD R6, R13, -0x6, R10 ;  /* 0xfffffffa0d067824 */ /* 0x000fe200078e020a */
[----:B------:R-:W-:Y:S01]  /*0220*/  IADD3 R13, PT, PT, R0, -R11, RZ ;  /* 0x8000000b000d7210 */ /* 0x000fe20007ffe0ff */
[----:B--2---:R-:W-:Y:S01]  /*0230*/  IMAD.WIDE R2, R7, 0x10, R2 ;  /* 0x0000001007027825 */ /* 0x004fe200078e0202 */
[----:B------:R-:W0:Y:S03]  /*0240*/  LDC.64 R10, c[0x0][0x380] ;  /* 0x0000e000ff0a7b82 */ /* 0x000e260000000a00 */
[----:B------:R-:W-:-:S04]  /*0250*/  IMAD.WIDE R4, R6, 0x18, R4 ;  /* 0x0000001806047825 */ /* 0x000fc800078e0204 */
[----:B------:R-:W-:Y:S02]  /*0260*/  IMAD R15, R15, -0x6, R12 ;  /* 0xfffffffa0f0f7824 */ /* 0x000fe400078e020c */
[----:B------:R-:W-:-:S04]  /*0270*/  IMAD.WIDE R2, R13, 0x4, R2 ;  /* 0x000000040d027825 */ /* 0x000fc800078e0202 */
[C---:B------:R-:W-:Y:S02]  /*0280*/  IMAD.WIDE R4, R15.reuse, 0x4, R4 ;  /* 0x000000040f047825 */ /* 0x040fe400078e0204 */
[----:B-1----:R-:W2:Y:S04]  /*0290*/  LDG.E R2, desc[UR4][R2.64] ;  /* 0x0000000402027981 */ /* 0x002ea8000c1e1900 */
[----:B------:R-:W2:Y:S01]  /*02a0*/  LDG.E R5, desc[UR4][R4.64] ;  /* 0x0000000404057981 */ /* 0x000ea2000c1e1900 */
[----:B------:R-:W-:Y:S02]  /*02b0*/  LEA R7, R6, R7, 0x2 ;  /* 0x0000000706077211 */ /* 0x000fe400078e10ff */
[----:B------:R-:W-:Y:S01]  /*02c0*/  LEA R13, R15, R13, 0x2 ;  /* 0x0000000d0f0d7211 */ /* 0x000fe200078e10ff */
[----:B0-----:R-:W-:-:S04]  /*02d0*/  IMAD.WIDE R8, R9, 0x900, R10 ;  /* 0x0000090009087825 */ /* 0x001fc800078e020a */
[----:B------:R-:W-:-:S04]  /*02e0*/  IMAD.WIDE R8, R7, 0x60, R8 ;  /* 0x0000006007087825 */ /* 0x000fc800078e0208 */
[----:B------:R-:W-:-:S04]  /*02f0*/  IMAD.WIDE R8, R13, 0x4, R8 ;  /* 0x000000040d087825 */ /* 0x000fc800078e0208 */
[----:B--2---:R-:W-:-:S05]  /*0300*/  FMUL R7, R2, R5 ;  /* 0x0000000502077220 */ /* 0x004fca0000400000 */
[----:B------:R-:W-:Y:S01]  /*0310*/  STG.E desc[UR4][R8.64], R7 ;  /* 0x0000000708007986 */ /* 0x000fe2000c101904 */
[----:B------:R-:W-:Y:S05]  /*0320*/  EXIT ;  /* 0x000000000000794d */ /* 0x000fea0003800000 */
.L_x_36:
        /* <DEDUP_REMOVED lines=13> */
.L_x_90:


//--------------------- .text._Z10bp_bias_s1PfPA6_A6_f --------------------------
	.section	.text._Z10bp_bias_s1PfPA6_A6_f,"ax",@progbits
	.align	128
        .global         _Z10bp_bias_s1PfPA6_A6_f
        .type           _Z10bp_bias_s1PfPA6_A6_f,@function
        .size           _Z10bp_bias_s1PfPA6_A6_f,(.L_x_84 - _Z10bp_bias_s1PfPA6_A6_f)
        .other          _Z10bp_bias_s1PfPA6_A6_f,@"STO_CUDA_ENTRY STV_DEFAULT"
_Z10bp_bias_s1PfPA6_A6_f:
.text._Z10bp_bias_s1PfPA6_A6_f:
        /* <DEDUP_REMOVED lines=8> */
[C---:B------:R-:W-:Y:S01]  /*0080*/  IMAD.HI R4, R0.reuse, 0x2aaaaaab, RZ ;  /* 0x2aaaaaab00047827 */ /* 0x040fe200078e02ff */
[----:B------:R-:W1:Y:S03]  /*0090*/  LDCU.64 UR4, c[0x0][0x358] ;  /* 0x00006b00ff0477ac */ /* 0x000e660008000a00 */
[----:B------:R-:W-:Y:S01]  /*00a0*/  IMAD.HI R6, R0, 0x38e38e39, RZ ;  /* 0x38e38e3900067827 */ /* 0x000fe200078e02ff */
[----:B------:R-:W-:-:S04]  /*00b0*/  LEA.HI R5, R4, R4, RZ, 0x1 ;  /* 0x0000000404057211 */ /* 0x000fc800078f08ff */
[----:B------:R-:W-:Y:S01]  /*00c0*/  SHF.R.U32.HI R7, RZ, 0x1f, R6 ;  /* 0x0000001fff077819 */ /* 0x000fe20000011606 */
[----:B------:R-:W-:-:S03]  /*00d0*/  IMAD.HI R4, R5, 0x2aaaaaab, RZ ;  /* 0x2aaaaaab05047827 */ /* 0x000fc600078e02ff */
[----:B------:R-:W-:Y:S01]  /*00e0*/  LEA.HI.SX32 R6, R6, R7, 0x1d ;  /* 0x0000000706067211 */ /* 0x000fe200078feaff */
[----:B------:R-:W-:Y:S01]  /*00f0*/  IMAD R7, R5, -0x6, R0 ;  /* 0xfffffffa05077824 */ /* 0x000fe200078e0200 */
[----:B------:R-:W-:-:S03]  /*0100*/  LEA.HI R4, R4, R4, RZ, 0x1 ;  /* 0x0000000404047211 */ /* 0x000fc600078f08ff */
[----:B------:R-:W-:-:S04]  /*0110*/  IMAD.HI R0, R6, 0x2aaaaaab, RZ ;  /* 0x2aaaaaab06007827 */ /* 0x000fc800078e02ff */
[----:B------:R-:W-:Y:S02]  /*0120*/  IMAD R5, R4, -0x6, R5 ;  /* 0xfffffffa04057824 */ /* 0x000fe400078e0205 */
[----:B0-----:R-:W-:Y:S01]  /*0130*/  IMAD.WIDE R2, R7, 0x90, R2 ;  /* 0x0000009007027825 */ /* 0x001fe200078e0202 */
[----:B------:R-:W-:-:S03]  /*0140*/  LEA.HI R7, R0, R0, RZ, 0x1 ;  /* 0x0000000000077211 */ /* 0x000fc600078f08ff */
[----:B------:R-:W-:-:S04]  /*0150*/  IMAD.WIDE R2, R5, 0x18, R2 ;  /* 0x0000001805027825 */ /* 0x000fc800078e0202 */
[----:B------:R-:W-:-:S04]  /*0160*/  IMAD R7, R7, -0x6, R6 ;  /* 0xfffffffa07077824 */ /* 0x000fc800078e0206 */
        /* <DEDUP_REMOVED lines=33> */
[----:B------:R-:W-:-:S04]  /*0380*/  FMUL R2, R3, R2 ;  /* 0x0000000203027220 */ /* 0x000fc80000400000 */
[----:B------:R-:W-:Y:S01]  /*0390*/  FMUL R3, R2, R5 ;  /* 0x0000000502037220 */ /* 0x000fe20000400000 */
[----:B------:R-:W-:-:S04]  /*03a0*/  @P0 FSEL R3, RZ, +INF , !P1 ;  /* 0x7f800000ff030808 */ /* 0x000fc80004800000 */
[----:B------:R-:W0:Y:S02]  /*03b0*/  MUFU.RCP R2, R3 ;  /* 0x0000000300027308 */ /* 0x000e240000001000 */
[----:B0-----:R-:W-:-:S04]  /*03c0*/  FFMA R5, -R3, R2, 1 ;  /* 0x3f80000003057423 */ /* 0x001fc80000000102 */
        /* <DEDUP_REMOVED lines=8> */
[----:B------:R-:W-:Y:S05]  /*0450*/  CALL.REL.NOINC `($__internal_3_$__cuda_sm3x_div_rn_noftz_f32_slowpath) ;  /* 0x0000000000107944 */ /* 0x000fea0003c00000 */
.L_x_38:
[----:B------:R-:W-:Y:S05]  /*0460*/  BSYNC.RECONVERGENT B0 ;  /* 0x0000000000007941 */ /* 0x000fea0003800200 */
.L_x_37:
[----:B------:R-:W0:Y:S02]  /*0470*/  LDC.64 R2, c[0x0][0x380] ;  /* 0x0000e000ff027b82 */ /* 0x000e240000000a00 */
[----:B0-----:R-:W-:Y:S01]  /*0480*/  REDG.E.ADD.F32.FTZ.RN.STRONG.GPU desc[UR4][R2.64], R5 ;  /* 0x00000005020079a6 */ /* 0x001fe2000c12f304 */
[----:B------:R-:W-:Y:S05]  /*0490*/  EXIT ;  /* 0x000000000000794d */ /* 0x000fea0003800000 */
        .weak           $__internal_3_$__cuda_sm3x_div_rn_noftz_f32_slowpath
        .type           $__internal_3_$__cuda_sm3x_div_rn_noftz_f32_slowpath,@function
        .size           $__internal_3_$__cuda_sm3x_div_rn_noftz_f32_slowpath,(.L_x_84 - $__internal_3_$__cuda_sm3x_div_rn_noftz_f32_slowpath)
$__internal_3_$__cuda_sm3x_div_rn_noftz_f32_slowpath:
[--C-:B------:R-:W-:Y:S01]  /*04a0*/  SHF.R.U32.HI R5, RZ, 0x17, R3.reuse ;  /* 0x00000017ff057819 */ /* 0x100fe20000011603 */
[----:B------:R-:W-:Y:S01]  /*04b0*/  BSSY.RECONVERGENT B1, `(.L_x_39) ;  /* 0x0000064000017945 */ /* 0x000fe20003800200 */
[----:B------:R-:W-:Y:S01]  /*04c0*/  SHF.R.U32.HI R4, RZ, 0x17, R0 ;  /* 0x00000017ff047819 */ /* 0x000fe20000011600 */
[----:B------:R-:W-:Y:S01]  /*04d0*/  IMAD.MOV.U32 R7, RZ, RZ, R3 ;  /* 0x000000ffff077224 */ /* 0x000fe200078e0003 */
[----:B------:R-:W-:Y:S02]  /*04e0*/  LOP3.LUT R5, R5, 0xff, RZ, 0xc0, !PT ;  /* 0x000000ff05057812 */ /* 0x000fe400078ec0ff */
[----:B------:R-:W-:Y:S02]  /*04f0*/  LOP3.LUT R4, R4, 0xff, RZ, 0xc0, !PT ;  /* 0x000000ff04047812 */ /* 0x000fe400078ec0ff */
[----:B------:R-:W-:Y:S01]  /*0500*/  MOV R6, R0 ;  /* 0x0000000000067202 */ /* 0x000fe20000000f00 */
[----:B------:R-:W-:Y:S02]  /*0510*/  VIADD R10, R5, 0xffffffff ;  /* 0xffffffff050a7836 */ /* 0x000fe40000000000 */
[----:B------:R-:W-:-:S03]  /*0520*/  VIADD R9, R4, 0xffffffff ;  /* 0xffffffff04097836 */ /* 0x000fc60000000000 */
[----:B------:R-:W-:-:S04]  /*0530*/  ISETP.GT.U32.AND P0, PT, R10, 0xfd, PT ;  /* 0x000000fd0a00780c */ /* 0x000fc80003f04070 */
[----:B------:R-:W-:-:S13]  /*0540*/  ISETP.GT.U32.OR P0, PT, R9, 0xfd, P0 ;  /* 0x000000fd0900780c */ /* 0x000fda0000704470 */
[----:B------:R-:W-:Y:S01]  /*0550*/  @!P0 IMAD.MOV.U32 R8, RZ, RZ, RZ ;  /* 0x000000ffff088224 */ /* 0x000fe200078e00ff */
        /* <DEDUP_REMOVED lines=22> */
[----:B------:R-:W-:Y:S01]  /*06c0*/  @!P1 FFMA R7, R3, 1.84467440737095516160e+19, RZ ;  /* 0x5f80000003079823 */ /* 0x000fe200000000ff */
[----:B------:R-:W-:-:S07]  /*06d0*/  @!P1 VIADD R8, R8, 0x40 ;  /* 0x0000004008089836 */ /* 0x000fce0000000000 */
.L_x_40:
[----:B------:R-:W-:Y:S01]  /*06e0*/  LEA R0, R5, 0xc0800000, 0x17 ;  /* 0xc080000005007811 */ /* 0x000fe200078eb8ff */
[----:B------:R-:W-:Y:S01]  /*06f0*/  VIADD R4, R4, 0xffffff81 ;  /* 0xffffff8104047836 */ /* 0x000fe20000000000 */
[----:B------:R-:W-:Y:S02]  /*0700*/  BSSY.RECONVERGENT B2, `(.L_x_45) ;  /* 0x0000035000027945 */ /* 0x000fe40003800200 */
[----:B------:R-:W-:Y:S01]  /*0710*/  IADD3 R7, PT, PT, -R0, R7, RZ ;  /* 0x0000000700077210 */ /* 0x000fe20007ffe1ff */
[C---:B------:R-:W-:Y:S01]  /*0720*/  IMAD R0, R4.reuse, -0x800000, R6 ;  /* 0xff80000004007824 */ /* 0x040fe200078e0206 */
[----:B------:R-:W-:Y:S02]  /*0730*/  IADD3 R5, PT, PT, R4, 0x7f, -R5 ;  /* 0x0000007f04057810 */ /* 0x000fe40007ffe805 */
        /* <DEDUP_REMOVED lines=12> */
[----:B------:R-:W-:-:S05]  /*0800*/  IMAD.IADD R8, R0, 0x1, R5 ;  /* 0x0000000100087824 */ /* 0x000fca00078e0205 */
[----:B------:R-:W-:-:S04]  /*0810*/  IADD3 R0, PT, PT, R8, -0x1, RZ ;  /* 0xffffffff08007810 */ /* 0x000fc80007ffe0ff */
        /* <DEDUP_REMOVED lines=10> */
[----:B------:R-:W-:Y:S02]  /*08c0*/  VIADD R7, R8, 0x20 ;  /* 0x0000002008077836 */ /* 0x000fe40000000000 */
[-CC-:B------:R-:W-:Y:S01]  /*08d0*/  FFMA.RM R5, R10, R6.reuse, R11.reuse ;  /* 0x000000060a057223 */ /* 0x180fe2000000400b */
[----:B------:R-:W-:Y:S02]  /*08e0*/  ISETP.NE.AND P2, PT, R8, RZ, PT ;  /* 0x000000ff0800720c */ /* 0x000fe40003f45270 */
[----:B------:R-:W-:Y:S01]  /*08f0*/  LOP3.LUT R4, R0, 0x7fffff, RZ, 0xc0, !PT ;  /* 0x007fffff00047812 */ /* 0x000fe200078ec0ff */
[----:B------:R-:W-:Y:S01]  /*0900*/  FFMA.RP R0, R10, R6, R11 ;  /* 0x000000060a007223 */ /* 0x000fe2000000800b */
[----:B------:R-:W-:Y:S02]  /*0910*/  ISETP.NE.AND P1, PT, R8, RZ, PT ;  /* 0x000000ff0800720c */ /* 0x000fe40003f25270 */
[----:B------:R-:W-:-:S02]  /*0920*/  LOP3.LUT R4, R4, 0x800000, RZ, 0xfc, !PT ;  /* 0x0080000004047812 */ /* 0x000fc400078efcff */
[----:B------:R-:W-:Y:S02]  /*0930*/  IADD3 R6, PT, PT, -R8, RZ, RZ ;  /* 0x000000ff08067210 */ /* 0x000fe40007ffe1ff */
[----:B------:R-:W-:Y:S02]  /*0940*/  SHF.L.U32 R7, R4, R7, RZ ;  /* 0x0000000704077219 */ /* 0x000fe400000006ff */
[----:B------:R-:W-:Y:S02]  /*0950*/  FSETP.NEU.FTZ.AND P0, PT, R0, R5, PT ;  /* 0x000000050000720b */ /* 0x000fe40003f1d000 */
[----:B------:R-:W-:Y:S02]  /*0960*/  SEL R5, R6, RZ, P2 ;  /* 0x000000ff06057207 */ /* 0x000fe40001000000 */
[----:B------:R-:W-:Y:S02]  /*0970*/  ISETP.NE.AND P1, PT, R7, RZ, P1 ;  /* 0x000000ff0700720c */ /* 0x000fe40000f25270 */
[----:B------:R-:W-:-:S02]  /*0980*/  SHF.R.U32.HI R5, RZ, R5, R4 ;  /* 0x00000005ff057219 */ /* 0x000fc40000011604 */
[----:B------:R-:W-:Y:S02]  /*0990*/  PLOP3.LUT P0, PT, P0, P1, PT, 0xf8, 0x8f ;  /* 0x00000000008f781c */ /* 0x000fe40000703f70 */
[----:B------:R-:W-:Y:S02]  /*09a0*/  SHF.R.U32.HI R7, RZ, 0x1, R5 ;  /* 0x00000001ff077819 */ /* 0x000fe40000011605 */
[----:B------:R-:W-:-:S04]  /*09b0*/  SEL R0, RZ, 0x1, !P0 ;  /* 0x00000001ff007807 */ /* 0x000fc80004000000 */
[----:B------:R-:W-:-:S04]  /*09c0*/  LOP3.LUT R0, R0, 0x1, R7, 0xf8, !PT ;  /* 0x0000000100007812 */ /* 0x000fc800078ef807 */
[----:B------:R-:W-:-:S05]  /*09d0*/  LOP3.LUT R0, R0, R5, RZ, 0xc0, !PT ;  /* 0x0000000500007212 */ /* 0x000fca00078ec0ff */
[----:B------:R-:W-:-:S05]  /*09e0*/  IMAD.IADD R0, R7, 0x1, R0 ;  /* 0x0000000107007824 */ /* 0x000fca00078e0200 */
[----:B------:R-:W-:Y:S01]  /*09f0*/  LOP3.LUT R3, R0, R3, RZ, 0xfc, !PT ;  /* 0x0000000300037212 */ /* 0x000fe200078efcff */
[----:B------:R-:W-:Y:S06]  /*0a00*/  BRA `(.L_x_48) ;  /* 0x0000000000107947 */ /* 0x000fec0003800000 */
.L_x_47:
[----:B------:R-:W-:-:S04]  /*0a10*/  LOP3.LUT R3, R3, 0x80000000, RZ, 0xc0, !PT ;  /* 0x8000000003037812 */ /* 0x000fc800078ec0ff */
[----:B------:R-:W-:Y:S01]  /*0a20*/  LOP3.LUT R3, R3, 0x7f800000, RZ, 0xfc, !PT ;  /* 0x7f80000003037812 */ /* 0x000fe200078efcff */
[----:B------:R-:W-:Y:S06]  /*0a30*/  BRA `(.L_x_48) ;  /* 0x0000000000047947 */ /* 0x000fec0003800000 */
.L_x_46:
[----:B------:R-:W-:-:S07]  /*0a40*/  LEA R3, R5, R3, 0x17 ;  /* 0x0000000305037211 */ /* 0x000fce00078eb8ff */
.L_x_48:
[----:B------:R-:W-:Y:S05]  /*0a50*/  BSYNC.RECONVERGENT B2 ;  /* 0x0000000000027941 */ /* 0x000fea0003800200 */
.L_x_45:
[----:B------:R-:W-:Y:S05]  /*0a60*/  BRA `(.L_x_49) ;  /* 0x0000000000207947 */ /* 0x000fea0003800000 */
.L_x_44:
[----:B------:R-:W-:-:S04]  /*0a70*/  LOP3.LUT R3, R7, 0x80000000, R6, 0x48, !PT ;  /* 0x8000000007037812 */ /* 0x000fc800078e4806 */
[----:B------:R-:W-:Y:S01]  /*0a80*/  LOP3.LUT R3, R3, 0x7f800000, RZ, 0xfc, !PT ;  /* 0x7f80000003037812 */ /* 0x000fe200078efcff */
[----:B------:R-:W-:Y:S06]  /*0a90*/  BRA `(.L_x_49) ;  /* 0x0000000000147947 */ /* 0x000fec0003800000 */
.L_x_43:
[----:B------:R-:W-:Y:S01]  /*0aa0*/  LOP3.LUT R3, R7, 0x80000000, R6, 0x48, !PT ;  /* 0x8000000007037812 */ /* 0x000fe200078e4806 */
[----:B------:R-:W-:Y:S06]  /*0ab0*/  BRA `(.L_x_49) ;  /* 0x00000000000c7947 */ /* 0x000fec0003800000 */
.L_x_42:
[----:B------:R-:W0:Y:S01]  /*0ac0*/  MUFU.RSQ R3, -QNAN ;  /* 0xffc0000000037908 */ /* 0x000e220000001400 */
[----:B------:R-:W-:Y:S05]  /*0ad0*/  BRA `(.L_x_49) ;  /* 0x0000000000047947 */ /* 0x000fea0003800000 */
.L_x_41:
[----:B------:R-:W-:-:S07]  /*0ae0*/  FADD.FTZ R3, R0, R3 ;  /* 0x0000000300037221 */ /* 0x000fce0000010000 */
.L_x_49:
[----:B------:R-:W-:Y:S05]  /*0af0*/  BSYNC.RECONVERGENT B1 ;  /* 0x0000000000017941 */ /* 0x000fea0003800200 */
.L_x_39:
[----:B0-----:R-:W-:Y:S02]  /*0b00*/  IMAD.MOV.U32 R5, RZ, RZ, R3 ;  /* 0x000000ffff057224 */ /* 0x001fe400078e0003 */
[----:B------:R-:W-:-:S04]  /*0b10*/  HFMA2 R3, -RZ, RZ, 0, 0 ;  /* 0x00000000ff037431 */ /* 0x000fc800000001ff */
[----:B------:R-:W-:Y:S05]  /*0b20*/  RET.REL.NODEC R2 `(_Z10bp_bias_s1PfPA6_A6_f) ;  /* 0xfffffff402347950 */ /* 0x000fea0003c3ffff */
.L_x_50:
        /* <DEDUP_REMOVED lines=13> */
.L_x_84:


//--------------------- .text._Z12bp_weight_s1PA4_A4_fPA6_A6_fPA24_A24_f --------------------------
	.section	.text._Z12bp_weight_s1PA4_A4_fPA6_A6_fPA24_A24_f,"ax",@progbits
	.align	128
        .global         _Z12bp_weight_s1PA4_A4_fPA6_A6_fPA24_A24_f
        .type           _Z12bp_weight_s1PA4_A4_fPA6_A6_fPA24_A24_f,@function
        .size           _Z12bp_weight_s1PA4_A4_fPA6_A6_fPA24_A24_f,(.L_x_92 - _Z12bp_weight_s1PA4_A4_fPA6_A6_fPA24_A24_f)
        .other          _Z12bp_weight_s1PA4_A4_fPA6_A6_fPA24_A24_f,@"STO_CUDA_ENTRY STV_DEFAULT"
_Z12bp_weight_s1PA4_A4_fPA6_A6_fPA24_A24_f:
.text._Z12bp_weight_s1PA4_A4_fPA6_A6_fPA24_A24_f:
        /* <DEDUP_REMOVED lines=8> */
[C---:B------:R-:W-:Y:S01]  /*0080*/  IMAD.HI R8, R0.reuse, 0x2aaaaaab, RZ ;  /* 0x2aaaaaab00087827 */ /* 0x040fe200078e02ff */
[----:B------:R-:W0:Y:S01]  /*0090*/  LDC.64 R4, c[0x0][0x388] ;  /* 0x0000e200ff047b82 */ /* 0x000e220000000a00 */
[----:B------:R-:W1:Y:S01]  /*00a0*/  LDCU.64 UR4, c[0x0][0x358] ;  /* 0x00006b00ff0477ac */ /* 0x000e620008000a00 */
[----:B------:R-:W-:Y:S01]  /*00b0*/  LEA.HI R6, R7, R0, RZ, 0x4 ;  /* 0x0000000007067211 */ /* 0x000fe200078f20ff */
[----:B------:R-:W-:Y:S01]  /*00c0*/  IMAD.HI R11, R0, 0x38e38e39, RZ ;  /* 0x38e38e39000b7827 */ /* 0x000fe200078e02ff */
[----:B------:R-:W-:Y:S02]  /*00d0*/  SHF.R.U32.HI R9, RZ, 0x1f, R8 ;  /* 0x0000001fff097819 */ /* 0x000fe40000011608 */
[----:B------:R-:W-:Y:S02]  /*00e0*/  SHF.R.S32.HI R6, RZ, 0x4, R6 ;  /* 0x00000004ff067819 */ /* 0x000fe40000011406 */
[----:B------:R-:W2:Y:S01]  /*00f0*/  LDC.64 R2, c[0x0][0x390] ;  /* 0x0000e400ff027b82 */ /* 0x000ea20000000a00 */
[----:B------:R-:W-:-:S02]  /*0100*/  LEA.HI.SX32 R10, R8, R9, 0x1c ;  /* 0x00000009080a7211 */ /* 0x000fc400078fe2ff */
[----:B------:R-:W-:Y:S01]  /*0110*/  SHF.R.U32.HI R14, RZ, 0x1f, R11 ;  /* 0x0000001fff0e7819 */ /* 0x000fe2000001160b */
[----:B------:R-:W-:Y:S01]  /*0120*/  IMAD.HI R8, R6, 0x2aaaaaab, RZ ;  /* 0x2aaaaaab06087827 */ /* 0x000fe200078e02ff */
[----:B------:R-:W-:Y:S02]  /*0130*/  LEA.HI R7, R7, R0, RZ, 0x2 ;  /* 0x0000000007077211 */ /* 0x000fe400078f10ff */
[----:B------:R-:W-:Y:S01]  /*0140*/  LEA.HI.SX32 R14, R11, R14, 0x19 ;  /* 0x0000000e0b0e7211 */ /* 0x000fe200078fcaff */
[----:B------:R-:W-:Y:S01]  /*0150*/  IMAD.HI R12, R10, 0x2aaaaaab, RZ ;  /* 0x2aaaaaab0a0c7827 */ /* 0x000fe200078e02ff */
[----:B------:R-:W-:Y:S02]  /*0160*/  LEA.HI R11, R8, R8, RZ, 0x1 ;  /* 0x00000008080b7211 */ /* 0x000fe400078f08ff */
[----:B------:R-:W-:Y:S01]  /*0170*/  LOP3.LUT R9, R7, 0xfffffffc, RZ, 0xc0, !PT ;  /* 0xfffffffc07097812 */ /* 0x000fe200078ec0ff */
[----:B------:R-:W-:Y:S01]  /*0180*/  IMAD.HI R8, R14, 0x2aaaaaab, RZ ;  /* 0x2aaaaaab0e087827 */ /* 0x000fe200078e02ff */
[----:B------:R-:W-:-:S02]  /*0190*/  SHF.R.S32.HI R7, RZ, 0x2, R7 ;  /* 0x00000002ff077819 */ /* 0x000fc40000011407 */
[----:B------:R-:W-:Y:S01]  /*01a0*/  LEA.HI R13, R12, R12, RZ, 0x1 ;  /* 0x0000000c0c0d7211 */ /* 0x000fe200078f08ff */
[----:B------:R-:W-:Y:S01]  /*01b0*/  IMAD R11, R11, -0x6, R6 ;  /* 0xfffffffa0b0b7824 */ /* 0x000fe200078e0206 */
[----:B------:R-:W-:Y:S02]  /*01c0*/  LEA.HI R6, R7, R7, RZ, 0x2 ;  /* 0x0000000707067211 */ /* 0x000fe400078f10ff */
[----:B------:R-:W-:Y:S01]  /*01d0*/  IADD3 R0, PT, PT, R0, -R9, RZ ;  /* 0x8000000900007210 */ /* 0x000fe20007ffe0ff */
[----:B------:R-:W-:Y:S01]  /*01e0*/  IMAD R13, R13, -0x6, R10 ;  /* 0xfffffffa0d0d7824 */ /* 0x000fe200078e020a */
[----:B------:R-:W-:Y:S01]  /*01f0*/  LEA.HI R9, R8, R8, RZ, 0x1 ;  /* 0x0000000808097211 */ /* 0x000fe200078f08ff */
[----:B0-----:R-:W-:Y:S01]  /*0200*/  IMAD.WIDE R4, R11, 0x90, R4 ;  /* 0x000000900b047825 */ /* 0x001fe200078e0204 */
[----:B------:R-:W-:-:S03]  /*0210*/  LOP3.LUT R6, R6, 0xfffffffc, RZ, 0xc0, !PT ;  /* 0xfffffffc06067812 */ /* 0x000fc600078ec0ff */
[----:B--2---:R-:W-:Y:S01]  /*0220*/  IMAD.WIDE R2, R11, 0x900, R2 ;  /* 0x000009000b027825 */ /* 0x004fe200078e0202 */
[----:B------:R-:W-:-:S03]  /*0230*/  LEA R11, R13, R0, 0x2 ;  /* 0x000000000d0b7211 */ /* 0x000fc600078e10ff */
[----:B------:R-:W-:Y:S01]  /*0240*/  IMAD R14, R9, -0x6, R14 ;  /* 0xfffffffa090e7824 */ /* 0x000fe200078e020e */
[----:B------:R-:W-:Y:S01]  /*0250*/  IADD3 R9, PT, PT, R7, -R6, RZ ;  /* 0x8000000607097210 */ /* 0x000fe20007ffe0ff */
[----:B------:R-:W-:-:S03]  /*0260*/  IMAD.WIDE R4, R13, 0x18, R4 ;  /* 0x000000180d047825 */ /* 0x000fc600078e0204 */
[----:B------:R-:W-:Y:S01]  /*0270*/  LEA R7, R14, R9, 0x2 ;  /* 0x000000090e077211 */ /* 0x000fe200078e10ff */
[----:B------:R-:W-:-:S04]  /*0280*/  IMAD.WIDE R2, R11, 0x60, R2 ;  /* 0x000000600b027825 */ /* 0x000fc800078e0202 */
[----:B------:R-:W-:-:S04]  /*0290*/  IMAD.WIDE R4, R14, 0x4, R4 ;  /* 0x000000040e047825 */ /* 0x000fc800078e0204 */
[----:B------:R-:W-:Y:S02]  /*02a0*/  IMAD.WIDE R6, R7, 0x4, R2 ;  /* 0x0000000407067825 */ /* 0x000fe400078e0202 */
[----:B-1----:R-:W2:Y:S01]  /*02b0*/  LDG.E R4, desc[UR4][R4.64] ;  /* 0x0000000404047981 */ /* 0x002ea2000c1e1900 */
[----:B------:R-:W0:Y:S03]  /*02c0*/  LDC.64 R2, c[0x0][0x380] ;  /* 0x0000e000ff027b82 */ /* 0x000e260000000a00 */
[----:B------:R-:W2:Y:S01]  /*02d0*/  LDG.E R7, desc[UR4][R6.64] ;  /* 0x0000000406077981 */ /* 0x000ea2000c1e1900 */
[----:B0-----:R-:W-:-:S04]  /*02e0*/  IMAD.WIDE R2, R0, 0x10, R2 ;  /* 0x0000001000027825 */ /* 0x001fc800078e0202 */
[----:B------:R-:W-:-:S04]  /*02f0*/  IMAD.WIDE R2, R9, 0x4, R2 ;  /* 0x0000000409027825 */ /* 0x000fc800078e0202 */
[----:B--2---:R-:W-:-:S05]  /*0300*/  FMUL R9, R4, R7 ;  /* 0x0000000704097220 */ /* 0x004fca0000400000 */
[----:B------:R-:W-:Y:S01]  /*0310*/  REDG.E.ADD.F32.FTZ.RN.STRONG.GPU desc[UR4][R2.64], R9 ;  /* 0x00000009020079a6 */ /* 0x000fe2000c12f304 */
[----:B------:R-:W-:Y:S05]  /*0320*/  EXIT ;  /* 0x000000000000794d */ /* 0x000fea0003800000 */
.L_x_51:
        /* <DEDUP_REMOVED lines=13> */
.L_x_92:


//--------------------- .text._Z12bp_preact_s1PA6_A6_fS1_S1_ --------------------------
	.section	.text._Z12bp_preact_s1PA6_A6_fS1_S1_,"ax",@progbits
	.align	128
        .global         _Z12bp_preact_s1PA6_A6_fS1_S1_
        .type           _Z12bp_preact_s1PA6_A6_fS1_S1_,@function
        .size           _Z12bp_preact_s1PA6_A6_fS1_S1_,(.L_x_85 - _Z12bp_preact_s1PA6_A6_fS1_S1_)
        .other          _Z12bp_preact_s1PA6_A6_fS1_S1_,@"STO_CUDA_ENTRY STV_DEFAULT"
_Z12bp_preact_s1PA6_A6_fS1_S1_:
.text._Z12bp_preact_s1PA6_A6_fS1_S1_:
        /* <DEDUP_REMOVED lines=18> */
[----:B------:R-:W-:Y:S01]  /*0120*/  IMAD R4, R5, -0x6, R0 ;  /* 0xfffffffa05047824 */ /* 0x000fe200078e0200 */
[----:B------:R-:W-:Y:S01]  /*0130*/  LEA.HI R5, R2, R2, RZ, 0x1 ;  /* 0x0000000202057211 */ /* 0x000fe200078f08ff */
[----:B0-----:R-:W-:-:S04]  /*0140*/  IMAD.WIDE R6, R3, 0x90, R6 ;  /* 0x0000009003067825 */ /* 0x001fc800078e0206 */
[----:B------:R-:W-:Y:S02]  /*0150*/  IMAD R5, R5, -0x6, R8 ;  /* 0xfffffffa05057824 */ /* 0x000fe400078e0208 */
        /* <DEDUP_REMOVED lines=19> */
[----:B------:R-:W-:Y:S05]  /*0290*/  CALL.REL.NOINC `($__internal_4_$__cuda_sm20_rcp_rn_f32_slowpath) ;  /* 0x0000000000507944 */ /* 0x000fea0003c00000 */
[----:B------:R-:W-:Y:S05]  /*02a0*/  BRA `(.L_x_54) ;  /* 0x0000000000107947 */ /* 0x000fea0003800000 */
.L_x_53:
[----:B------:R-:W0:Y:S02]  /*02b0*/  MUFU.RCP R7, R0 ;  /* 0x0000000000077308 */ /* 0x000e240000001000 */
[----:B0-----:R-:W-:-:S04]  /*02c0*/  FFMA R2, R0, R7, -1 ;  /* 0xbf80000000027423 */ /* 0x001fc80000000007 */
[----:B------:R-:W-:-:S04]  /*02d0*/  FADD.FTZ R2, -R2, -RZ ;  /* 0x800000ff02027221 */ /* 0x000fc80000010100 */
[----:B------:R-:W-:-:S07]  /*02e0*/  FFMA R10, R7, R2, R7 ;  /* 0x00000002070a7223 */ /* 0x000fce0000000007 */
.L_x_54:
[----:B------:R-:W-:Y:S05]  /*02f0*/  BSYNC.RECONVERGENT B0 ;  /* 0x0000000000007941 */ /* 0x000fea0003800200 */
.L_x_52:
        /* <DEDUP_REMOVED lines=14> */
        .weak           $__internal_4_$__cuda_sm20_rcp_rn_f32_slowpath
        .type           $__internal_4_$__cuda_sm20_rcp_rn_f32_slowpath,@function
        .size           $__internal_4_$__cuda_sm20_rcp_rn_f32_slowpath,(.L_x_85 - $__internal_4_$__cuda_sm20_rcp_rn_f32_slowpath)
$__internal_4_$__cuda_sm20_rcp_rn_f32_slowpath:
[----:B------:R-:W-:Y:S01]  /*03e0*/  SHF.L.U32 R2, R0, 0x1, RZ ;  /* 0x0000000100027819 */ /* 0x000fe200000006ff */
[----:B------:R-:W-:Y:S03]  /*03f0*/  BSSY.RECONVERGENT B1, `(.L_x_55) ;  /* 0x0000030000017945 */ /* 0x000fe60003800200 */
[----:B------:R-:W-:-:S04]  /*0400*/  SHF.R.U32.HI R2, RZ, 0x18, R2 ;  /* 0x00000018ff027819 */ /* 0x000fc80000011602 */
[----:B------:R-:W-:-:S13]  /*0410*/  ISETP.NE.U32.AND P0, PT, R2, RZ, PT ;  /* 0x000000ff0200720c */ /* 0x000fda0003f05070 */
[----:B------:R-:W-:Y:S05]  /*0420*/  @P0 BRA `(.L_x_56) ;  /* 0x0000000000280947 */ /* 0x000fea0003800000 */
[----:B------:R-:W-:-:S05]  /*0430*/  IMAD.SHL.U32 R2, R0, 0x2, RZ ;  /* 0x0000000200027824 */ /* 0x000fca00078e00ff */
        /* <DEDUP_REMOVED lines=9> */
.L_x_56:
[----:B------:R-:W-:-:S04]  /*04d0*/  IADD3 R7, PT, PT, R2, -0xfd, RZ ;  /* 0xffffff0302077810 */ /* 0x000fc80007ffe0ff */
        /* <DEDUP_REMOVED lines=15> */
[----:B------:R-:W-:-:S03]  /*05d0*/  LOP3.LUT R8, R13, R10, RZ, 0xc0, !PT ;  /* 0x0000000a0d087212 */ /* 0x000fc600078ec0ff */
[----:B------:R-:W-:Y:S01]  /*05e0*/  IMAD.MOV R9, RZ, RZ, -R9 ;  /* 0x000000ffff097224 */ /* 0x000fe200078e0a09 */
[----:B------:R-:W-:-:S04]  /*05f0*/  SHF.R.U32.HI R8, RZ, R7, R8 ;  /* 0x00000007ff087219 */ /* 0x000fc80000011608 */
[----:B------:R-:W-:Y:S02]  /*0600*/  LOP3.LUT P1, RZ, R9, R7, R10, 0xf8, !PT ;  /* 0x0000000709ff7212 */ /* 0x000fe4000782f80a */
[C---:B------:R-:W-:Y:S02]  /*0610*/  LOP3.LUT P0, RZ, R8.reuse, 0x1, RZ, 0xc0, !PT ;  /* 0x0000000108ff7812 */ /* 0x040fe4000780c0ff */
[----:B------:R-:W-:-:S04]  /*0620*/  LOP3.LUT P2, RZ, R8, 0x2, RZ, 0xc0, !PT ;  /* 0x0000000208ff7812 */ /* 0x000fc8000784c0ff */
[----:B------:R-:W-:Y:S02]  /*0630*/  PLOP3.LUT P0, PT, P0, P1, P2, 0xe0, 0x0 ;  /* 0x000000000000781c */ /* 0x000fe40000703c20 */
[----:B------:R-:W-:Y:S02]  /*0640*/  LOP3.LUT P1, RZ, R0, 0x7fffff, RZ, 0xc0, !PT ;  /* 0x007fffff00ff7812 */ /* 0x000fe4000782c0ff */
[----:B------:R-:W-:-:S04]  /*0650*/  SEL R7, RZ, 0x1, !P0 ;  /* 0x00000001ff077807 */ /* 0x000fc80004000000 */
[----:B------:R-:W-:-:S04]  /*0660*/  IADD3 R7, PT, PT, -R7, RZ, RZ ;  /* 0x000000ff07077210 */ /* 0x000fc80007ffe1ff */
[----:B------:R-:W-:Y:S02]  /*0670*/  ISETP.GE.AND P0, PT, R7, RZ, PT ;  /* 0x000000ff0700720c */ /* 0x000fe40003f06270 */
[----:B------:R-:W-:-:S04]  /*0680*/  IADD3 R7, PT, PT, R2, -0xfc, RZ ;  /* 0xffffff0402077810 */ /* 0x000fc80007ffe0ff */
[----:B------:R-:W-:-:S07]  /*0690*/  SHF.R.U32.HI R7, RZ, R7, R10 ;  /* 0x00000007ff077219 */ /* 0x000fce000001160a */
[----:B------:R-:W-:-:S05]  /*06a0*/  @!P0 VIADD R7, R7, 0x1 ;  /* 0x0000000107078836 */ /* 0x000fca0000000000 */
[----:B------:R-:W-:-:S04]  /*06b0*/  @!P1 SHF.L.U32 R7, R7, 0x1, RZ ;  /* 0x0000000107079819 */ /* 0x000fc800000006ff */
[----:B------:R-:W-:Y:S01]  /*06c0*/  LOP3.LUT R7, R7, 0x80000000, R0, 0xf8, !PT ;  /* 0x8000000007077812 */ /* 0x000fe200078ef800 */
[----:B------:R-:W-:Y:S06]  /*06d0*/  BRA `(.L_x_57) ;  /* 0x0000000000047947 */ /* 0x000fec0003800000 */
.L_x_58:
[----:B------:R0:W1:Y:S02]  /*06e0*/  MUFU.RCP R7, R0 ;  /* 0x0000000000077308 */ /* 0x0000640000001000 */
.L_x_57:
[----:B------:R-:W-:Y:S05]  /*06f0*/  BSYNC.RECONVERGENT B1 ;  /* 0x0000000000017941 */ /* 0x000fea0003800200 */
.L_x_55:
[----:B-1----:R-:W-:Y:S01]  /*0700*/  MOV R10, R7 ;  /* 0x00000007000a7202 */ /* 0x002fe20000000f00 */
[----:B------:R-:W-:-:S04]  /*0710*/  HFMA2 R7, -RZ, RZ, 0, 0 ;  /* 0x00000000ff077431 */ /* 0x000fc800000001ff */
[----:B0-----:R-:W-:Y:S05]  /*0720*/  RET.REL.NODEC R6 `(_Z12bp_preact_s1PA6_A6_fS1_S1_) ;  /* 0xfffffff806347950 */ /* 0x001fea0003c3ffff */
.L_x_59:
        /* <DEDUP_REMOVED lines=13> */
.L_x_85:


//--------------------- .text._Z12bp_output_s1PA6_A6_fPA6_S0_Pf --------------------------
	.section	.text._Z12bp_output_s1PA6_A6_fPA6_S0_Pf,"ax",@progbits
	.align	128
        .global         _Z12bp_output_s1PA6_A6_fPA6_S0_Pf
        .type           _Z12bp_output_s1PA6_A6_fPA6_S0_Pf,@function
        .size           _Z12bp_output_s1PA6_A6_fPA6_S0_Pf,(.L_x_94 - _Z12bp_output_s1PA6_A6_fPA6_S0_Pf)
        .other          _Z12bp_output_s1PA6_A6_fPA6_S0_Pf,@"STO_CUDA_ENTRY STV_DEFAULT"
_Z12bp_output_s1PA6_A6_fPA6_S0_Pf:
.text._Z12bp_output_s1PA6_A6_fPA6_S0_Pf:
[----:B------:R-:W-:Y:S01]  /*0000*/  LDC R1, c[0x0][0x37c] ;  /* 0x0000df00ff017b82 */ /* 0x000fe20000000800 */
[----:B------:R-:W0:Y:S07]  /*0010*/  S2R R7, SR_TID.X ;  /* 0x0000000000077919 */ /* 0x000e2e0000002100 */
[----:B------:R-:W0:Y:S08]  /*0020*/  S2UR UR4, SR_CTAID.X ;  /* 0x00000000000479c3 */ /* 0x000e300000002500 */
[----:B------:R-:W0:Y:S02]  /*0030*/  LDC R6, c[0x0][0x360] ;  /* 0x0000d800ff067b82 */ /* 0x000e240000000800 */
[----:B0-----:R-:W-:-:S05]  /*0040*/  IMAD R7, R6, UR4, R7 ;  /* 0x0000000406077c24 */ /* 0x001fca000f8e0207 */
[----:B------:R-:W-:-:S13]  /*0050*/  ISETP.GT.AND P0, PT, R7, 0x86f, PT ;  /* 0x0000086f0700780c */ /* 0x000fda0003f04270 */
[----:B------:R-:W-:Y:S05]  /*0060*/  @P0 EXIT ;  /* 0x000000000000094d */ /* 0x000fea0003800000 */
[----:B------:R-:W-:Y:S01]  /*0070*/  HFMA2 R6, -RZ, RZ, 0, 0 ;  /* 0x00000000ff067431 */ /* 0x000fe200000001ff */
[----:B------:R-:W0:Y:S01]  /*0080*/  LDC.64 R4, c[0x0][0x388] ;  /* 0x0000e200ff047b82 */ /* 0x000e220000000a00 */
[C---:B------:R-:W-:Y:S01]  /*0090*/  IMAD.HI R0, R7.reuse, 0x66666667, RZ ;  /* 0x6666666707007827 */ /* 0x040fe200078e02ff */
[----:B------:R-:W1:Y:S04]  /*00a0*/  LDCU.64 UR4, c[0x0][0x358] ;  /* 0x00006b00ff0477ac */ /* 0x000e680008000a00 */
[----:B------:R-:W-:Y:S01]  /*00b0*/  SHF.R.U32.HI R3, RZ, 0x1f, R0 ;  /* 0x0000001fff037819 */ /* 0x000fe20000011600 */
[----:B------:R-:W-:-:S03]  /*00c0*/  IMAD.HI R2, R7, -0x77777777, R6 ;  /* 0x8888888907027827 */ /* 0x000fc600078e0206 */
[----:B------:R-:W-:Y:S01]  /*00d0*/  LEA.HI.SX32 R9, R0, R3, 0x1e ;  /* 0x0000000300097211 */ /* 0x000fe200078ff2ff */
[----:B------:R-:W-:Y:S01]  /*00e0*/  IMAD.HI R10, R7, -0x49f49f49, R6 ;  /* 0xb60b60b7070a7827 */ /* 0x000fe200078e0206 */
[----:B------:R-:W-:-:S03]  /*00f0*/  SHF.R.U32.HI R3, RZ, 0x1f, R2 ;  /* 0x0000001fff037819 */ /* 0x000fc60000011602 */
[C---:B------:R-:W-:Y:S01]  /*0100*/  IMAD.HI R0, R9.reuse, 0x2aaaaaab, RZ ;  /* 0x2aaaaaab09007827 */ /* 0x040fe200078e02ff */
[----:B------:R-:W-:Y:S02]  /*0110*/  LEA.HI.SX32 R6, R2, R3, 0x1b ;  /* 0x0000000302067211 */ /* 0x000fe400078fdaff */
[----:B------:R-:W2:Y:S01]  /*0120*/  LDC.64 R2, c[0x0][0x390] ;  /* 0x0000e400ff027b82 */ /* 0x000ea20000000a00 */
[----:B------:R-:W-:Y:S01]  /*0130*/  SHF.R.U32.HI R11, RZ, 0x1f, R10 ;  /* 0x0000001fff0b7819 */ /* 0x000fe2000001160a */
[----:B------:R-:W-:Y:S01]  /*0140*/  IMAD R7, R9, -0xa, R7 ;  /* 0xfffffff609077824 */ /* 0x000fe200078e0207 */
[----:B------:R-:W-:Y:S01]  /*0150*/  LEA.HI R0, R0, R0, RZ, 0x1 ;  /* 0x0000000000007211 */ /* 0x000fe200078f08ff */
[----:B------:R-:W-:Y:S01]  /*0160*/  IMAD.HI R8, R6, 0x2aaaaaab, RZ ;  /* 0x2aaaaaab06087827 */ /* 0x000fe200078e02ff */
[----:B------:R-:W-:-:S03]  /*0170*/  LEA.HI.SX32 R10, R10, R11, 0x18 ;  /* 0x0000000b0a0a7211 */ /* 0x000fc600078fc2ff */
[----:B0-----:R-:W-:Y:S01]  /*0180*/  IMAD.WIDE R4, R7, 0x360, R4 ;  /* 0x0000036007047825 */ /* 0x001fe200078e0204 */
[----:B------:R-:W-:-:S03]  /*0190*/  LEA.HI R11, R8, R8, RZ, 0x1 ;  /* 0x00000008080b7211 */ /* 0x000fc600078f08ff */
[----:B------:R-:W-:Y:S02]  /*01a0*/  IMAD R9, R0, -0x6, R9 ;  /* 0xfffffffa00097824 */ /* 0x000fe400078e0209 */
[----:B------:R-:W-:-:S04]  /*01b0*/  IMAD.HI R0, R10, 0x2aaaaaab, RZ ;  /* 0x2aaaaaab0a007827 */ /* 0x000fc800078e02ff */
[----:B------:R-:W-:Y:S01]  /*01c0*/  IMAD.WIDE R4, R9, 0x90, R4 ;  /* 0x0000009009047825 */ /* 0x000fe200078e0204 */
[----:B------:R-:W-:-:S03]  /*01d0*/  LEA.HI R13, R0, R0, RZ, 0x1 ;  /* 0x00000000000d7211 */ /* 0x000fc600078f08ff */
[----:B------:R-:W-:Y:S02]  /*01e0*/  IMAD R11, R11, -0x6, R6 ;  /* 0xfffffffa0b0b7824 */ /* 0x000fe400078e0206 */
[----:B------:R-:W-:Y:S02]  /*01f0*/  IMAD R13, R13, -0x6, R10 ;  /* 0xfffffffa0d0d7824 */ /* 0x000fe400078e020a */
[----:B------:R-:W-:-:S04]  /*0200*/  IMAD.WIDE R4, R11, 0x18, R4 ;  /* 0x000000180b047825 */ /* 0x000fc800078e0204 */
[----:B--2---:R-:W-:Y:S02]  /*0210*/  IMAD.WIDE R6, R7, 0x4, R2 ;  /* 0x0000000407067825 */ /* 0x004fe400078e0202 */
[----:B------:R-:W0:Y:S02]  /*0220*/  LDC.64 R2, c[0x0][0x380] ;  /* 0x0000e000ff027b82 */ /* 0x000e240000000a00 */
[----:B------:R-:W-:Y:S02]  /*0230*/  IMAD.WIDE R4, R13, 0x4, R4 ;  /* 0x000000040d047825 */ /* 0x000fe400078e0204 */
[----:B-1----:R-:W2:Y:S04]  /*0240*/  LDG.E R7, desc[UR4][R6.64] ;  /* 0x0000000406077981 */ /* 0x002ea8000c1e1900 */
[----:B------:R-:W2:Y:S01]  /*0250*/  LDG.E R4, desc[UR4][R4.64] ;  /* 0x0000000404047981 */ /* 0x000ea2000c1e1900 */
[----:B0-----:R-:W-:-:S04]  /*0260*/  IMAD.WIDE R2, R9, 0x90, R2 ;  /* 0x0000009009027825 */ /* 0x001fc800078e0202 */
[----:B------:R-:W-:-:S04]  /*0270*/  IMAD.WIDE R2, R11, 0x18, R2 ;  /* 0x000000180b027825 */ /* 0x000fc800078e0202 */
[----:B------:R-:W-:-:S04]  /*0280*/  IMAD.WIDE R2, R13, 0x4, R2 ;  /* 0x000000040d027825 */ /* 0x000fc800078e0202 */
[----:B--2---:R-:W-:-:S05]  /*0290*/  FMUL R9, R4, R7 ;  /* 0x0000000704097220 */ /* 0x004fca0000400000 */
[----:B------:R-:W-:Y:S01]  /*02a0*/  REDG.E.ADD.F32.FTZ.RN.STRONG.GPU desc[UR4][R2.64], R9 ;  /* 0x00000009020079a6 */ /* 0x000fe2000c12f304 */
[----:B------:R-:W-:Y:S05]  /*02b0*/  EXIT ;  /* 0x000000000000794d */ /* 0x000fea0003800000 */
.L_x_60:
        /* <DEDUP_REMOVED lines=12> */
.L_x_94:


//--------------------- .text._Z9bp_bias_fPfS_    --------------------------
	.section	.text._Z9bp_bias_fPfS_,"ax",@progbits
	.align	128
        .global         _Z9bp_bias_fPfS_
        .type           _Z9bp_bias_fPfS_,@function
        .size           _Z9bp_bias_fPfS_,(.L_x_95 - _Z9bp_bias_fPfS_)
        .other          _Z9bp_bias_fPfS_,@"STO_CUDA_ENTRY STV_DEFAULT"
_Z9bp_bias_fPfS_:
.text._Z9bp_bias_fPfS_:
        /* <DEDUP_REMOVED lines=8> */
[----:B------:R-:W1:Y:S07]  /*0080*/  LDCU.64 UR4, c[0x0][0x358] ;  /* 0x00006b00ff0477ac */ /* 0x000e6e0008000a00 */
[----:B------:R-:W2:Y:S01]  /*0090*/  LDC.64 R4, c[0x0][0x380] ;  /* 0x0000e000ff047b82 */ /* 0x000ea20000000a00 */
[----:B0-----:R-:W-:-:S06]  /*00a0*/  IMAD.WIDE R2, R7, 0x4, R2 ;  /* 0x0000000407027825 */ /* 0x001fcc00078e0202 */
[----:B-1----:R-:W3:Y:S01]  /*00b0*/  LDG.E R2, desc[UR4][R2.64] ;  /* 0x0000000402027981 */ /* 0x002ee2000c1e1900 */
[----:B--2---:R-:W-:-:S05]  /*00c0*/  IMAD.WIDE R4, R7, 0x4, R4 ;  /* 0x0000000407047825 */ /* 0x004fca00078e0204 */
[----:B------:R-:W3:Y:S02]  /*00d0*/  LDG.E R7, desc[UR4][R4.64] ;  /* 0x0000000404077981 */ /* 0x000ee4000c1e1900 */
[----:B---3--:R-:W-:-:S05]  /*00e0*/  FFMA R7, R2, 0.10000000149011611938, R7 ;  /* 0x3dcccccd02077823 */ /* 0x008fca0000000007 */
[----:B------:R-:W-:Y:S01]  /*00f0*/  STG.E desc[UR4][R4.64], R7 ;  /* 0x0000000704007986 */ /* 0x000fe2000c101904 */
[----:B------:R-:W-:Y:S05]  /*0100*/  EXIT ;  /* 0x000000000000794d */ /* 0x000fea0003800000 */
.L_x_61:
        /* <DEDUP_REMOVED lines=15> */
.L_x_95:


//--------------------- .text._Z11bp_weight_fPA6_A6_A6_fPfPS0_ --------------------------
	.section	.text._Z11bp_weight_fPA6_A6_A6_fPfPS0_,"ax",@progbits
	.align	128
        .global         _Z11bp_weight_fPA6_A6_A6_fPfPS0_
        .type           _Z11bp_weight_fPA6_A6_A6_fPfPS0_,@function
        .size           _Z11bp_weight_fPA6_A6_A6_fPfPS0_,(.L_x_96 - _Z11bp_weight_fPA6_A6_A6_fPfPS0_)
        .other          _Z11bp_weight_fPA6_A6_A6_fPfPS0_,@"STO_CUDA_ENTRY STV_DEFAULT"
_Z11bp_weight_fPA6_A6_A6_fPfPS0_:
.text._Z11bp_weight_fPA6_A6_A6_fPfPS0_:
[----:B------:R-:W-:Y:S01]  /*0000*/  LDC R1, c[0x0][0x37c] ;  /* 0x0000df00ff017b82 */ /* 0x000fe20000000800 */
[----:B------:R-:W0:Y:S07]  /*0010*/  S2R R3, SR_TID.X ;  /* 0x0000000000037919 */ /* 0x000e2e0000002100 */
[----:B------:R-:W0:Y:S08]  /*0020*/  S2UR UR4, SR_CTAID.X ;  /* 0x00000000000479c3 */ /* 0x000e300000002500 */
[----:B------:R-:W0:Y:S02]  /*0030*/  LDC R2, c[0x0][0x360] ;  /* 0x0000d800ff027b82 */ /* 0x000e240000000800 */
[----:B0-----:R-:W-:-:S05]  /*0040*/  IMAD R3, R2, UR4, R3 ;  /* 0x0000000402037c24 */ /* 0x001fca000f8e0203 */
[----:B------:R-:W-:-:S13]  /*0050*/  ISETP.GT.AND P0, PT, R3, 0x86f, PT ;  /* 0x0000086f0300780c */ /* 0x000fda0003f04270 */
[----:B------:R-:W-:Y:S05]  /*0060*/  @P0 EXIT ;  /* 0x000000000000094d */ /* 0x000fea0003800000 */
[----:B------:R-:W-:Y:S02]  /*0070*/  HFMA2 R2, -RZ, RZ, 0, 0 ;  /* 0x00000000ff027431 */ /* 0x000fe400000001ff */
[C---:B------:R-:W-:Y:S01]  /*0080*/  IMAD.HI R0, R3.reuse, 0x66666667, RZ ;  /* 0x6666666703007827 */ /* 0x040fe200078e02ff */
[----:B------:R-:W0:Y:S01]  /*0090*/  LDC.64 R4, c[0x0][0x390] ;  /* 0x0000e400ff047b82 */ /* 0x000e220000000a00 */
[----:B------:R-:W1:Y:S03]  /*00a0*/  LDCU.64 UR4, c[0x0][0x358] ;  /* 0x00006b00ff0477ac */ /* 0x000e660008000a00 */
[----:B------:R-:W-:Y:S01]  /*00b0*/  SHF.R.U32.HI R7, RZ, 0x1f, R0 ;  /* 0x0000001fff077819 */ /* 0x000fe20000011600 */
[----:B------:R-:W-:-:S03]  /*00c0*/  IMAD.HI R6, R3, -0x77777777, R2 ;  /* 0x8888888903067827 */ /* 0x000fc600078e0202 */
[----:B------:R-:W-:Y:S01]  /*00d0*/  LEA.HI.SX32 R11, R0, R7, 0x1e ;  /* 0x00000007000b7211 */ /* 0x000fe200078ff2ff */
[----:B------:R-:W-:Y:S01]  /*00e0*/  IMAD.HI R9, R3, -0x49f49f49, R2 ;  /* 0xb60b60b703097827 */ /* 0x000fe200078e0202 */
[----:B------:R-:W-:-:S03]  /*00f0*/  SHF.R.U32.HI R7, RZ, 0x1f, R6 ;  /* 0x0000001fff077819 */ /* 0x000fc60000011606 */
[----:B------:R-:W-:Y:S01]  /*0100*/  IMAD.HI R0, R11, 0x2aaaaaab, RZ ;  /* 0x2aaaaaab0b007827 */ /* 0x000fe200078e02ff */
[----:B------:R-:W-:Y:S02]  /*0110*/  LEA.HI.SX32 R2, R6, R7, 0x1b ;  /* 0x0000000706027211 */ /* 0x000fe400078fdaff */
[----:B------:R-:W2:Y:S01]  /*0120*/  LDC.64 R6, c[0x0][0x388] ;  /* 0x0000e200ff067b82 */ /* 0x000ea20000000a00 */
[----:B------:R-:W-:Y:S02]  /*0130*/  SHF.R.U32.HI R10, RZ, 0x1f, R9 ;  /* 0x0000001fff0a7819 */ /* 0x000fe40000011609 */
[----:B------:R-:W-:Y:S01]  /*0140*/  LEA.HI R0, R0, R0, RZ, 0x1 ;  /* 0x0000000000007211 */ /* 0x000fe200078f08ff */
[----:B------:R-:W-:Y:S01]  /*0150*/  IMAD.HI R8, R2, 0x2aaaaaab, RZ ;  /* 0x2aaaaaab02087827 */ /* 0x000fe200078e02ff */
[----:B------:R-:W-:-:S03]  /*0160*/  LEA.HI.SX32 R10, R9, R10, 0x18 ;  /* 0x0000000a090a7211 */ /* 0x000fc600078fc2ff */
[----:B------:R-:W-:Y:S01]  /*0170*/  IMAD R9, R0, -0x6, R11 ;  /* 0xfffffffa00097824 */ /* 0x000fe200078e020b */
[----:B------:R-:W-:Y:S01]  /*0180*/  LEA.HI R13, R8, R8, RZ, 0x1 ;  /* 0x00000008080d7211 */ /* 0x000fe200078f08ff */
[----:B------:R-:W-:-:S04]  /*0190*/  IMAD.HI R0, R10, 0x2aaaaaab, RZ ;  /* 0x2aaaaaab0a007827 */ /* 0x000fc800078e02ff */
[----:B0-----:R-:W-:Y:S01]  /*01a0*/  IMAD.WIDE R4, R9, 0x90, R4 ;  /* 0x0000009009047825 */ /* 0x001fe200078e0204 */
[----:B------:R-:W-:-:S03]  /*01b0*/  LEA.HI R15, R0, R0, RZ, 0x1 ;  /* 0x00000000000f7211 */ /* 0x000fc600078f08ff */
[----:B------:R-:W-:Y:S02]  /*01c0*/  IMAD R13, R13, -0x6, R2 ;  /* 0xfffffffa0d0d7824 */ /* 0x000fe400078e0202 */
[----:B------:R-:W-:Y:S02]  /*01d0*/  IMAD R11, R11, -0xa, R3 ;  /* 0xfffffff60b0b7824 */ /* 0x000fe400078e0203 */
[----:B------:R-:W-:Y:S01]  /*01e0*/  IMAD.WIDE R4, R13, 0x18, R4 ;  /* 0x000000180d047825 */ /* 0x000fe200078e0204 */
[----:B------:R-:W0:Y:S03]  /*01f0*/  LDC.64 R2, c[0x0][0x380] ;  /* 0x0000e000ff027b82 */ /* 0x000e260000000a00 */
[----:B------:R-:W-:Y:S02]  /*0200*/  IMAD R15, R15, -0x6, R10 ;  /* 0xfffffffa0f0f7824 */ /* 0x000fe400078e020a */
[----:B--2---:R-:W-:-:S04]  /*0210*/  IMAD.WIDE R6, R11, 0x4, R6 ;  /* 0x000000040b067825 */ /* 0x004fc800078e0206 */
[----:B------:R-:W-:Y:S02]  /*0220*/  IMAD.WIDE R4, R15, 0x4, R4 ;  /* 0x000000040f047825 */ /* 0x000fe400078e0204 */
[----:B-1----:R-:W2:Y:S04]  /*0230*/  LDG.E R6, desc[UR4][R6.64] ;  /* 0x0000000406067981 */ /* 0x002ea8000c1e1900 */
[----:B------:R-:W2:Y:S01]  /*0240*/  LDG.E R5, desc[UR4][R4.64] ;  /* 0x0000000404057981 */ /* 0x000ea2000c1e1900 */
[----:B0-----:R-:W-:-:S04]  /*0250*/  IMAD.WIDE R2, R11, 0x360, R2 ;  /* 0x000003600b027825 */ /* 0x001fc800078e0202 */
[----:B------:R-:W-:-:S04]  /*0260*/  IMAD.WIDE R2, R9, 0x90, R2 ;  /* 0x0000009009027825 */ /* 0x000fc800078e0202 */
[----:B------:R-:W-:-:S04]  /*0270*/  IMAD.WIDE R2, R13, 0x18, R2 ;  /* 0x000000180d027825 */ /* 0x000fc800078e0202 */
[----:B------:R-:W-:-:S04]  /*0280*/  IMAD.WIDE R2, R15, 0x4, R2 ;  /* 0x000000040f027825 */ /* 0x000fc800078e0202 */
[----:B--2---:R-:W-:-:S05]  /*0290*/  FMUL R9, R6, R5 ;  /* 0x0000000506097220 */ /* 0x004fca0000400000 */
[----:B------:R-:W-:Y:S01]  /*02a0*/  STG.E desc[UR4][R2.64], R9 ;  /* 0x0000000902007986 */ /* 0x000fe2000c101904 */
[----:B------:R-:W-:Y:S05]  /*02b0*/  EXIT ;  /* 0x000000000000794d */ /* 0x000fea0003800000 */
.L_x_62:
        /* <DEDUP_REMOVED lines=12> */
.L_x_96:


//--------------------- .text._Z9fp_bias_fPfS_    --------------------------
	.section	.text._Z9fp_bias_fPfS_,"ax",@progbits
	.align	128
        .global         _Z9fp_bias_fPfS_
        .type           _Z9fp_bias_fPfS_,@function
        .size           _Z9fp_bias_fPfS_,(.L_x_97 - _Z9fp_bias_fPfS_)
        .other          _Z9fp_bias_fPfS_,@"STO_CUDA_ENTRY STV_DEFAULT"
_Z9fp_bias_fPfS_:
.text._Z9fp_bias_fPfS_:
        /* <DEDUP_REMOVED lines=14> */
[----:B---3--:R-:W-:-:S05]  /*00e0*/  FADD R7, R2, R7 ;  /* 0x0000000702077221 */ /* 0x008fca0000000000 */
[----:B------:R-:W-:Y:S01]  /*00f0*/  STG.E desc[UR4][R4.64], R7 ;  /* 0x0000000704007986 */ /* 0x000fe2000c101904 */
[----:B------:R-:W-:Y:S05]  /*0100*/  EXIT ;  /* 0x000000000000794d */ /* 0x000fea0003800000 */
.L_x_63:
        /* <DEDUP_REMOVED lines=15> */
.L_x_97:


//--------------------- .text._Z11fp_preact_fPA6_A6_fPfPA6_S0_ --------------------------
	.section	.text._Z11fp_preact_fPA6_A6_fPfPA6_S0_,"ax",@progbits
	.align	128
        .global         _Z11fp_preact_fPA6_A6_fPfPA6_S0_
        .type           _Z11fp_preact_fPA6_A6_fPfPA6_S0_,@function
        .size           _Z11fp_preact_fPA6_A6_fPfPA6_S0_,(.L_x_98 - _Z11fp_preact_fPA6_A6_fPfPA6_S0_)
        .other          _Z11fp_preact_fPA6_A6_fPfPA6_S0_,@"STO_CUDA_ENTRY STV_DEFAULT"
_Z11fp_preact_fPA6_A6_fPfPA6_S0_:
.text._Z11fp_preact_fPA6_A6_fPfPA6_S0_:
        /* <DEDUP_REMOVED lines=11> */
[----:B------:R-:W-:Y:S02]  /*00b0*/  SHF.R.U32.HI R9, RZ, 0x1f, R0 ;  /* 0x0000001fff097819 */ /* 0x000fe40000011600 */
[----:B------:R-:W2:Y:S01]  /*00c0*/  LDC.64 R2, c[0x0][0x380] ;  /* 0x0000e000ff027b82 */ /* 0x000ea20000000a00 */
[----:B------:R-:W-:Y:S01]  /*00d0*/  IMAD.HI R8, R7, -0x77777777, R6 ;  /* 0x8888888907087827 */ /* 0x000fe200078e0206 */
[----:B------:R-:W-:-:S03]  /*00e0*/  LEA.HI.SX32 R9, R0, R9, 0x1e ;  /* 0x0000000900097211 */ /* 0x000fc600078ff2ff */
[----:B------:R-:W-:Y:S01]  /*00f0*/  IMAD.HI R10, R7, -0x49f49f49, R6 ;  /* 0xb60b60b7070a7827 */ /* 0x000fe200078e0206 */
[----:B------:R-:W-:-:S03]  /*0100*/  SHF.R.U32.HI R11, RZ, 0x1f, R8 ;  /* 0x0000001fff0b7819 */ /* 0x000fc60000011608 */
[C---:B------:R-:W-:Y:S01]  /*0110*/  IMAD.HI R0, R9.reuse, 0x2aaaaaab, RZ ;  /* 0x2aaaaaab09007827 */ /* 0x040fe200078e02ff */
[----:B------:R-:W-:Y:S02]  /*0120*/  LEA.HI.SX32 R11, R8, R11, 0x1b ;  /* 0x0000000b080b7211 */ /* 0x000fe400078fdaff */
        /* <DEDUP_REMOVED lines=11> */
[----:B--2---:R-:W-:-:S04]  /*01e0*/  IMAD.WIDE R2, R9, 0x90, R2 ;  /* 0x0000009009027825 */ /* 0x004fc800078e0202 */
[----:B------:R-:W-:Y:S02]  /*01f0*/  IMAD R11, R6, -0x6, R11 ;  /* 0xfffffffa060b7824 */ /* 0x000fe400078e020b */
[----:B------:R-:W-:Y:S02]  /*0200*/  IMAD R9, R0, -0x6, R13 ;  /* 0xfffffffa00097824 */ /* 0x000fe400078e020d */
[----:B------:R-:W-:-:S04]  /*0210*/  IMAD.WIDE R4, R11, 0x18, R4 ;  /* 0x000000180b047825 */ /* 0x000fc800078e0204 */
[----:B------:R-:W-:-:S04]  /*0220*/  IMAD.WIDE R2, R11, 0x18, R2 ;  /* 0x000000180b027825 */ /* 0x000fc800078e0202 */
[----:B------:R-:W-:-:S04]  /*0230*/  IMAD.WIDE R4, R9, 0x4, R4 ;  /* 0x0000000409047825 */ /* 0x000fc800078e0204 */
[----:B------:R-:W-:Y:S02]  /*0240*/  IMAD.WIDE R8, R9, 0x4, R2 ;  /* 0x0000000409087825 */ /* 0x000fe400078e0202 */
[----:B-1----:R-:W2:Y:S01]  /*0250*/  LDG.E R4, desc[UR4][R4.64] ;  /* 0x0000000404047981 */ /* 0x002ea2000c1e1900 */
[----:B------:R-:W0:Y:S03]  /*0260*/  LDC.64 R2, c[0x0][0x388] ;  /* 0x0000e200ff027b82 */ /* 0x000e260000000a00 */
[----:B------:R-:W2:Y:S01]  /*0270*/  LDG.E R9, desc[UR4][R8.64] ;  /* 0x0000000408097981 */ /* 0x000ea2000c1e1900 */
[----:B0-----:R-:W-:-:S04]  /*0280*/  IMAD.WIDE R2, R7, 0x4, R2 ;  /* 0x0000000407027825 */ /* 0x001fc800078e0202 */
[----:B--2---:R-:W-:-:S05]  /*0290*/  FMUL R7, R4, R9 ;  /* 0x0000000904077220 */ /* 0x004fca0000400000 */
[----:B------:R-:W-:Y:S01]  /*02a0*/  REDG.E.ADD.F32.FTZ.RN.STRONG.GPU desc[UR4][R2.64], R7 ;  /* 0x00000007020079a6 */ /* 0x000fe2000c12f304 */
[----:B------:R-:W-:Y:S05]  /*02b0*/  EXIT ;  /* 0x000000000000794d */ /* 0x000fea0003800000 */
.L_x_64:
        /* <DEDUP_REMOVED lines=12> */
.L_x_98:


//--------------------- .text._Z10fp_bias_s1PA6_A6_fPf --------------------------
	.section	.text._Z10fp_bias_s1PA6_A6_fPf,"ax",@progbits
	.align	128
        .global         _Z10fp_bias_s1PA6_A6_fPf
        .type           _Z10fp_bias_s1PA6_A6_fPf,@function
        .size           _Z10fp_bias_s1PA6_A6_fPf,(.L_x_99 - _Z10fp_bias_s1PA6_A6_fPf)
        .other          _Z10fp_bias_s1PA6_A6_fPf,@"STO_CUDA_ENTRY STV_DEFAULT"
_Z10fp_bias_s1PA6_A6_fPf:
.text._Z10fp_bias_s1PA6_A6_fPf:
        /* <DEDUP_REMOVED lines=11> */
[----:B------:R-:W-:Y:S02]  /*00b0*/  LEA.HI R9, R2, R2, RZ, 0x1 ;  /* 0x0000000202097211 */ /* 0x000fe400078f08ff */
[----:B------:R-:W1:Y:S02]  /*00c0*/  LDC.64 R2, c[0x0][0x388] ;  /* 0x0000e200ff027b82 */ /* 0x000e640000000a00 */
[----:B------:R-:W-:Y:S01]  /*00d0*/  SHF.R.U32.HI R7, RZ, 0x1f, R6 ;  /* 0x0000001fff077819 */ /* 0x000fe20000011606 */
[----:B------:R-:W-:-:S03]  /*00e0*/  IMAD.HI R8, R9, 0x2aaaaaab, RZ ;  /* 0x2aaaaaab09087827 */ /* 0x000fc600078e02ff */
[----:B------:R-:W-:Y:S02]  /*00f0*/  LEA.HI.SX32 R7, R6, R7, 0x1d ;  /* 0x0000000706077211 */ /* 0x000fe400078feaff */
[----:B------:R-:W-:-:S03]  /*0100*/  LEA.HI R8, R8, R8, RZ, 0x1 ;  /* 0x0000000808087211 */ /* 0x000fc600078f08ff */
[----:B0-----:R-:W-:-:S04]  /*0110*/  IMAD.WIDE R4, R7, 0x90, R4 ;  /* 0x0000009007047825 */ /* 0x001fc800078e0204 */
[----:B------:R-:W-:Y:S02]  /*0120*/  IMAD R7, R8, -0x6, R9 ;  /* 0xfffffffa08077824 */ /* 0x000fe400078e0209 */
[----:B------:R-:W-:Y:S02]  /*0130*/  IMAD R9, R9, -0x6, R0 ;  /* 0xfffffffa09097824 */ /* 0x000fe400078e0200 */
[----:B------:R-:W-:Y:S01]  /*0140*/  IMAD.WIDE R4, R7, 0x18, R4 ;  /* 0x0000001807047825 */ /* 0x000fe200078e0204 */
[----:B-1----:R-:W2:Y:S03]  /*0150*/  LDG.E R2, desc[UR4][R2.64] ;  /* 0x0000000402027981 */ /* 0x002ea6000c1e1900 */
[----:B------:R-:W-:-:S05]  /*0160*/  IMAD.WIDE R4, R9, 0x4, R4 ;  /* 0x0000000409047825 */ /* 0x000fca00078e0204 */
[----:B------:R-:W2:Y:S02]  /*0170*/  LDG.E R7, desc[UR4][R4.64] ;  /* 0x0000000404077981 */ /* 0x000ea4000c1e1900 */
[----:B--2---:R-:W-:-:S05]  /*0180*/  FADD R7, R2, R7 ;  /* 0x0000000702077221 */ /* 0x004fca0000000000 */
[----:B------:R-:W-:Y:S01]  /*0190*/  STG.E desc[UR4][R4.64], R7 ;  /* 0x0000000704007986 */ /* 0x000fe2000c101904 */
[----:B------:R-:W-:Y:S05]  /*01a0*/  EXIT ;  /* 0x000000000000794d */ /* 0x000fea0003800000 */
.L_x_65:
        /* <DEDUP_REMOVED lines=13> */
.L_x_99:


//--------------------- .text._Z12fp_preact_s1PA24_A24_fPA6_A6_fPA4_A4_f --------------------------
	.section	.text._Z12fp_preact_s1PA24_A24_fPA6_A6_fPA4_A4_f,"ax",@progbits
	.align	128
        .global         _Z12fp_preact_s1PA24_A24_fPA6_A6_fPA4_A4_f
        .type           _Z12fp_preact_s1PA24_A24_fPA6_A6_fPA4_A4_f,@function
        .size           _Z12fp_preact_s1PA24_A24_fPA6_A6_fPA4_A4_f,(.L_x_100 - _Z12fp_preact_s1PA24_A24_fPA6_A6_fPA4_A4_f)
        .other          _Z12fp_preact_s1PA24_A24_fPA6_A6_fPA4_A4_f,@"STO_CUDA_ENTRY STV_DEFAULT"
_Z12fp_preact_s1PA24_A24_fPA6_A6_fPA4_A4_f:
.text._Z12fp_preact_s1PA24_A24_fPA6_A6_fPA4_A4_f:
        /* <DEDUP_REMOVED lines=8> */
[----:B------:R-:W0:Y:S01]  /*0080*/  LDC.64 R4, c[0x0][0x380] ;  /* 0x0000e000ff047b82 */ /* 0x000e220000000a00 */
[----:B------:R-:W1:Y:S02]  /*0090*/  LDCU.64 UR4, c[0x0][0x358] ;  /* 0x00006b00ff0477ac */ /* 0x000e640008000a00 */
[----:B------:R-:W-:Y:S01]  /*00a0*/  IMAD.HI R6, R0, 0x38e38e39, RZ ;  /* 0x38e38e3900067827 */ /* 0x000fe200078e02ff */
[----:B------:R-:W-:-:S04]  /*00b0*/  LEA.HI R11, R2, R2, RZ, 0x1 ;  /* 0x00000002020b7211 */ /* 0x000fc800078f08ff */
[----:B------:R-:W-:Y:S01]  /*00c0*/  SHF.R.U32.HI R7, RZ, 0x1f, R6 ;  /* 0x0000001fff077819 */ /* 0x000fe20000011606 */
[----:B------:R-:W-:-:S03]  /*00d0*/  IMAD.HI R2, R11, 0x2aaaaaab, RZ ;  /* 0x2aaaaaab0b027827 */ /* 0x000fc600078e02ff */
[----:B------:R-:W-:Y:S02]  /*00e0*/  LEA.HI.SX32 R9, R6, R7, 0x1d ;  /* 0x0000000706097211 */ /* 0x000fe400078feaff */
[----:B------:R-:W-:Y:S02]  /*00f0*/  LEA.HI R8, R2, R2, RZ, 0x1 ;  /* 0x0000000202087211 */ /* 0x000fe400078f08ff */
[----:B------:R-:W1:Y:S03]  /*0100*/  LDC.64 R2, c[0x0][0x390] ;  /* 0x0000e400ff027b82 */ /* 0x000e660000000a00 */
[----:B------:R-:W-:Y:S02]  /*0110*/  IMAD R13, R8, -0x6, R11 ;  /* 0xfffffffa080d7824 */ /* 0x000fe400078e020b */
[----:B------:R-:W-:Y:S02]  /*0120*/  IMAD R11, R11, -0x6, R0 ;  /* 0xfffffffa0b0b7824 */ /* 0x000fe400078e0200 */
[----:B0-----:R-:W-:Y:S01]  /*0130*/  IMAD.WIDE R4, R9, 0x900, R4 ;  /* 0x0000090009047825 */ /* 0x001fe200078e0204 */
[----:B------:R-:W-:-:S05]  /*0140*/  SHF.L.U32 R7, R13, 0x2, RZ ;  /* 0x000000020d077819 */ /* 0x000fca00000006ff */
[----:B------:R-:W-:Y:S01]  /*0150*/  IMAD.WIDE R4, R7, 0x60, R4 ;  /* 0x0000006007047825 */ /* 0x000fe200078e0204 */
[----:B------:R-:W-:-:S05]  /*0160*/  SHF.L.U32 R7, R11, 0x2, RZ ;  /* 0x000000020b077819 */ /* 0x000fca00000006ff */
[----:B------:R-:W-:Y:S02]  /*0170*/  IMAD.WIDE R4, R7, 0x4, R4 ;  /* 0x0000000407047825 */ /* 0x000fe400078e0204 */
[----:B------:R-:W0:Y:S01]  /*0180*/  LDC.64 R6, c[0x0][0x388] ;  /* 0x0000e200ff067b82 */ /* 0x000e220000000a00 */
[----:B-1----:R-:W2:Y:S04]  /*0190*/  LDG.E R0, desc[UR4][R2.64] ;  /* 0x0000000402007981 */ /* 0x002ea8000c1e1900 */
[----:B------:R-:W2:Y:S01]  /*01a0*/  LDG.E R15, desc[UR4][R4.64] ;  /* 0x00000004040f7981 */ /* 0x000ea2000c1e1900 */
[----:B0-----:R-:W-:-:S04]  /*01b0*/  IMAD.WIDE R6, R9, 0x90, R6 ;  /* 0x0000009009067825 */ /* 0x001fc800078e0206 */
[----:B------:R-:W-:-:S04]  /*01c0*/  IMAD.WIDE R6, R13, 0x18, R6 ;  /* 0x000000180d067825 */ /* 0x000fc800078e0206 */
[----:B------:R-:W-:-:S04]  /*01d0*/  IMAD.WIDE R6, R11, 0x4, R6 ;  /* 0x000000040b067825 */ /* 0x000fc800078e0206 */
[----:B--2---:R-:W-:-:S05]  /*01e0*/  FMUL R15, R0, R15 ;  /* 0x0000000f000f7220 */ /* 0x004fca0000400000 */
[----:B------:R0:W-:Y:S04]  /*01f0*/  REDG.E.ADD.F32.FTZ.RN.STRONG.GPU desc[UR4][R6.64], R15 ;  /* 0x0000000f060079a6 */ /* 0x0001e8000c12f304 */
[----:B------:R-:W2:Y:S04]  /*0200*/  LDG.E R0, desc[UR4][R2.64+0x4] ;  /* 0x0000040402007981 */ /* 0x000ea8000c1e1900 */
[----:B------:R-:W2:Y:S02]  /*0210*/  LDG.E R9, desc[UR4][R4.64+0x4] ;  /* 0x0000040404097981 */ /* 0x000ea4000c1e1900 */
[----:B--2---:R-:W-:-:S05]  /*0220*/  FMUL R9, R0, R9 ;  /* 0x0000000900097220 */ /* 0x004fca0000400000 */
[----:B------:R1:W-:Y:S04]  /*0230*/  REDG.E.ADD.F32.FTZ.RN.STRONG.GPU desc[UR4][R6.64], R9 ;  /* 0x00000009060079a6 */ /* 0x0003e8000c12f304 */
[----:B------:R-:W2:Y:S04]  /*0240*/  LDG.E R0, desc[UR4][R2.64+0x8] ;  /* 0x0000080402007981 */ /* 0x000ea8000c1e1900 */
[----:B------:R-:W2:Y:S02]  /*0250*/  LDG.E R11, desc[UR4][R4.64+0x8] ;  /* 0x00000804040b7981 */ /* 0x000ea4000c1e1900 */
[----:B--2---:R-:W-:-:S05]  /*0260*/  FMUL R11, R0, R11 ;  /* 0x0000000b000b7220 */ /* 0x004fca0000400000 */
[----:B------:R2:W-:Y:S04]  /*0270*/  REDG.E.ADD.F32.FTZ.RN.STRONG.GPU desc[UR4][R6.64], R11 ;  /* 0x0000000b060079a6 */ /* 0x0005e8000c12f304 */
[----:B------:R-:W3:Y:S04]  /*0280*/  LDG.E R0, desc[UR4][R2.64+0xc] ;  /* 0x00000c0402007981 */ /* 0x000ee8000c1e1900 */
[----:B------:R-:W3:Y:S02]  /*0290*/  LDG.E R13, desc[UR4][R4.64+0xc] ;  /* 0x00000c04040d7981 */ /* 0x000ee4000c1e1900 */
[----:B---3--:R-:W-:-:S05]  /*02a0*/  FMUL R13, R0, R13 ;  /* 0x0000000d000d7220 */ /* 0x008fca0000400000 */
[----:B------:R3:W-:Y:S04]  /*02b0*/  REDG.E.ADD.F32.FTZ.RN.STRONG.GPU desc[UR4][R6.64], R13 ;  /* 0x0000000d060079a6 */ /* 0x0007e8000c12f304 */
[----:B------:R-:W4:Y:S04]  /*02c0*/  LDG.E R0, desc[UR4][R2.64+0x10] ;  /* 0x0000100402007981 */ /* 0x000f28000c1e1900 */
[----:B0-----:R-:W4:Y:S02]  /*02d0*/  LDG.E R15, desc[UR4][R4.64+0x60] ;  /* 0x00006004040f7981 */ /* 0x001f24000c1e1900 */
[----:B----4-:R-:W-:-:S05]  /*02e0*/  FMUL R15, R0, R15 ;  /* 0x0000000f000f7220 */ /* 0x010fca0000400000 */
[----:B------:R0:W-:Y:S04]  /*02f0*/  REDG.E.ADD.F32.FTZ.RN.STRONG.GPU desc[UR4][R6.64], R15 ;  /* 0x0000000f060079a6 */ /* 0x0001e8000c12f304 */
[----:B------:R-:W4:Y:S04]  /*0300*/  LDG.E R0, desc[UR4][R2.64+0x14] ;  /* 0x0000140402007981 */ /* 0x000f28000c1e1900 */
[----:B-1----:R-:W4:Y:S02]  /*0310*/  LDG.E R9, desc[UR4][R4.64+0x64] ;  /* 0x0000640404097981 */ /* 0x002f24000c1e1900 */
[----:B----4-:R-:W-:-:S05]  /*0320*/  FMUL R9, R0, R9 ;  /* 0x0000000900097220 */ /* 0x010fca0000400000 */
[----:B------:R1:W-:Y:S04]  /*0330*/  REDG.E.ADD.F32.FTZ.RN.STRONG.GPU desc[UR4][R6.64], R9 ;  /* 0x00000009060079a6 */ /* 0x0003e8000c12f304 */
[----:B------:R-:W4:Y:S04]  /*0340*/  LDG.E R0, desc[UR4][R2.64+0x18] ;  /* 0x0000180402007981 */ /* 0x000f28000c1e1900 */
[----:B--2---:R-:W4:Y:S02]  /*0350*/  LDG.E R11, desc[UR4][R4.64+0x68] ;  /* 0x00006804040b7981 */ /* 0x004f24000c1e1900 */
[----:B----4-:R-:W-:-:S05]  /*0360*/  FMUL R11, R0, R11 ;  /* 0x0000000b000b7220 */ /* 0x010fca0000400000 */
[----:B------:R2:W-:Y:S04]  /*0370*/  REDG.E.ADD.F32.FTZ.RN.STRONG.GPU desc[UR4][R6.64], R11 ;  /* 0x0000000b060079a6 */ /* 0x0005e8000c12f304 */
[----:B------:R-:W4:Y:S04]  /*0380*/  LDG.E R0, desc[UR4][R2.64+0x1c] ;  /* 0x00001c0402007981 */ /* 0x000f28000c1e1900 */
[----:B---3--:R-:W4:Y:S02]  /*0390*/  LDG.E R13, desc[UR4][R4.64+0x6c] ;  /* 0x00006c04040d7981 */ /* 0x008f24000c1e1900 */
[----:B----4-:R-:W-:-:S05]  /*03a0*/  FMUL R13, R0, R13 ;  /* 0x0000000d000d7220 */ /* 0x010fca0000400000 */
        /* <DEDUP_REMOVED lines=20> */
[----:B------:R-:W-:Y:S04]  /*04f0*/  REDG.E.ADD.F32.FTZ.RN.STRONG.GPU desc[UR4][R6.64], R15 ;  /* 0x0000000f060079a6 */ /* 0x000fe8000c12f304 */
[----:B------:R-:W4:Y:S04]  /*0500*/  LDG.E R0, desc[UR4][R2.64+0x34] ;  /* 0x0000340402007981 */ /* 0x000f28000c1e1900 */
[----:B-1----:R-:W4:Y:S02]  /*0510*/  LDG.E R9, desc[UR4][R4.64+0x124] ;  /* 0x0001240404097981 */ /* 0x002f24000c1e1900 */
[----:B----4-:R-:W-:-:S05]  /*0520*/  FMUL R9, R0, R9 ;  /* 0x0000000900097220 */ /* 0x010fca0000400000 */
[----:B------:R-:W-:Y:S04]  /*0530*/  REDG.E.ADD.F32.FTZ.RN.STRONG.GPU desc[UR4][R6.64], R9 ;  /* 0x00000009060079a6 */ /* 0x000fe8000c12f304 */
[----:B------:R-:W4:Y:S04]  /*0540*/  LDG.E R0, desc[UR4][R2.64+0x38] ;  /* 0x0000380402007981 */ /* 0x000f28000c1e1900 */
[----:B--2---:R-:W4:Y:S02]  /*0550*/  LDG.E R11, desc[UR4][R4.64+0x128] ;  /* 0x00012804040b7981 */ /* 0x004f24000c1e1900 */
[----:B----4-:R-:W-:-:S05]  /*0560*/  FMUL R11, R0, R11 ;  /* 0x0000000b000b7220 */ /* 0x010fca0000400000 */
[----:B------:R-:W-:Y:S04]  /*0570*/  REDG.E.ADD.F32.FTZ.RN.STRONG.GPU desc[UR4][R6.64], R11 ;  /* 0x0000000b060079a6 */ /* 0x000fe8000c12f304 */
[----:B------:R-:W2:Y:S04]  /*0580*/  LDG.E R0, desc[UR4][R2.64+0x3c] ;  /* 0x00003c0402007981 */ /* 0x000ea8000c1e1900 */
[----:B---3--:R-:W2:Y:S02]  /*0590*/  LDG.E R13, desc[UR4][R4.64+0x12c] ;  /* 0x00012c04040d7981 */ /* 0x008ea4000c1e1900 */
[----:B--2---:R-:W-:-:S05]  /*05a0*/  FMUL R13, R0, R13 ;  /* 0x0000000d000d7220 */ /* 0x004fca0000400000 */
[----:B------:R-:W-:Y:S01]  /*05b0*/  REDG.E.ADD.F32.FTZ.RN.STRONG.GPU desc[UR4][R6.64], R13 ;  /* 0x0000000d060079a6 */ /* 0x000fe2000c12f304 */
[----:B------:R-:W-:Y:S05]  /*05c0*/  EXIT ;  /* 0x000000000000794d */ /* 0x000fea0003800000 */
.L_x_66:
        /* <DEDUP_REMOVED lines=11> */
.L_x_100:


//--------------------- .text._Z10fp_bias_c1PA24_A24_fPf --------------------------
	.section	.text._Z10fp_bias_c1PA24_A24_fPf,"ax",@progbits
	.align	128
        .global         _Z10fp_bias_c1PA24_A24_fPf
        .type           _Z10fp_bias_c1PA24_A24_fPf,@function
        .size           _Z10fp_bias_c1PA24_A24_fPf,(.L_x_101 - _Z10fp_bias_c1PA24_A24_fPf)
        .other          _Z10fp_bias_c1PA24_A24_fPf,@"STO_CUDA_ENTRY STV_DEFAULT"
_Z10fp_bias_c1PA24_A24_fPf:
.text._Z10fp_bias_c1PA24_A24_fPf:
        /* <DEDUP_REMOVED lines=12> */
[----:B------:R-:W-:Y:S01]  /*00c0*/  IMAD.HI R4, R0, 0x38e38e39, RZ ;  /* 0x38e38e3900047827 */ /* 0x000fe200078e02ff */
[----:B------:R-:W2:Y:S03]  /*00d0*/  LDC.64 R6, c[0x0][0x388] ;  /* 0x0000e200ff067b82 */ /* 0x000ea60000000a00 */
[----:B------:R-:W-:Y:S01]  /*00e0*/  IMAD.HI R8, R11, 0x2aaaaaab, RZ ;  /* 0x2aaaaaab0b087827 */ /* 0x000fe200078e02ff */
[----:B------:R-:W-:-:S04]  /*00f0*/  SHF.R.U32.HI R5, RZ, 0x1f, R4 ;  /* 0x0000001fff057819 */ /* 0x000fc80000011604 */
[----:B------:R-:W-:Y:S02]  /*0100*/  SHF.R.U32.HI R13, RZ, 0x1f, R8 ;  /* 0x0000001fff0d7819 */ /* 0x000fe40000011608 */
[----:B------:R-:W-:Y:S02]  /*0110*/  LEA.HI.SX32 R9, R4, R5, 0x19 ;  /* 0x0000000504097211 */ /* 0x000fe400078fcaff */
[----:B------:R-:W-:-:S03]  /*0120*/  LEA.HI R8, R8, R13, RZ, 0x1e ;  /* 0x0000000d08087211 */ /* 0x000fc600078ff0ff */
[----:B0-----:R-:W-:-:S04]  /*0130*/  IMAD.WIDE R2, R9, 0x900, R2 ;  /* 0x0000090009027825 */ /* 0x001fc800078e0202 */
[----:B------:R-:W-:Y:S02]  /*0140*/  IMAD R5, R8, -0x18, R11 ;  /* 0xffffffe808057824 */ /* 0x000fe400078e020b */
[----:B------:R-:W-:Y:S02]  /*0150*/  IMAD R11, R11, -0x18, R0 ;  /* 0xffffffe80b0b7824 */ /* 0x000fe400078e0200 */
[----:B------:R-:W-:-:S04]  /*0160*/  IMAD.WIDE R4, R5, 0x60, R2 ;  /* 0x0000006005047825 */ /* 0x000fc800078e0202 */
[----:B--2---:R-:W-:-:S04]  /*0170*/  IMAD.WIDE R2, R9, 0x4, R6 ;  /* 0x0000000409027825 */ /* 0x004fc800078e0206 */
[----:B------:R-:W-:Y:S02]  /*0180*/  IMAD.WIDE R4, R11, 0x4, R4 ;  /* 0x000000040b047825 */ /* 0x000fe400078e0204 */
[----:B-1----:R-:W2:Y:S04]  /*0190*/  LDG.E R2, desc[UR4][R2.64] ;  /* 0x0000000402027981 */ /* 0x002ea8000c1e1900 */
[----:B------:R-:W2:Y:S02]  /*01a0*/  LDG.E R7, desc[UR4][R4.64] ;  /* 0x0000000404077981 */ /* 0x000ea4000c1e1900 */
[----:B--2---:R-:W-:-:S05]  /*01b0*/  FADD R7, R2, R7 ;  /* 0x0000000702077221 */ /* 0x004fca0000000000 */
[----:B------:R-:W-:Y:S01]  /*01c0*/  STG.E desc[UR4][R4.64], R7 ;  /* 0x0000000704007986 */ /* 0x000fe2000c101904 */
[----:B------:R-:W-:Y:S05]  /*01d0*/  EXIT ;  /* 0x000000000000794d */ /* 0x000fea0003800000 */
.L_x_67:
        /* <DEDUP_REMOVED lines=10> */
.L_x_101:


//--------------------- .text._Z12fp_preact_c1PA28_fPA24_A24_fPA5_A5_f --------------------------
	.section	.text._Z12fp_preact_c1PA28_fPA24_A24_fPA5_A5_f,"ax",@progbits
	.align	128
        .global         _Z12fp_preact_c1PA28_fPA24_A24_fPA5_A5_f
        .type           _Z12fp_preact_c1PA28_fPA24_A24_fPA5_A5_f,@function
        .size           _Z12fp_preact_c1PA28_fPA24_A24_fPA5_A5_f,(.L_x_102 - _Z12fp_preact_c1PA28_fPA24_A24_fPA5_A5_f)
        .other          _Z12fp_preact_c1PA28_fPA24_A24_fPA5_A5_f,@"STO_CUDA_ENTRY STV_DEFAULT"
_Z12fp_preact_c1PA28_fPA24_A24_fPA5_A5_f:
.text._Z12fp_preact_c1PA28_fPA24_A24_fPA5_A5_f:
[----:B------:R-:W-:Y:S01]  /*0000*/  LDC R1, c[0x0][0x37c] ;  /* 0x0000df00ff017b82 */ /* 0x000fe20000000800 */
[----:B------:R-:W0:Y:S07]  /*0010*/  S2R R0, SR_TID.X ;  /* 0x0000000000007919 */ /* 0x000e2e0000002100 */
[----:B------:R-:W1:Y:S01]  /*0020*/  S2UR UR4, SR_CTAID.X ;  /* 0x00000000000479c3 */ /* 0x000e620000002500 */
[----:B------:R-:W-:Y:S07]  /*0030*/  BSSY.RECONVERGENT B0, `(.L_x_68) ;  /* 0x000002a000007945 */ /* 0x000fee0003800200 */
[----:B------:R-:W1:Y:S01]  /*0040*/  LDC R3, c[0x0][0x360] ;  /* 0x0000d800ff037b82 */ /* 0x000e620000000800 */
[----:B0-----:R-:W-:Y:S01]  /*0050*/  ISETP.GT.U32.AND P0, PT, R0, 0x95, PT ;  /* 0x000000950000780c */ /* 0x001fe20003f04070 */
[----:B-1----:R-:W-:Y:S01]  /*0060*/  IMAD R3, R3, UR4, R0 ;  /* 0x0000000403037c24 */ /* 0x002fe2000f8e0200 */
[----:B------:R-:W0:Y:S04]  /*0070*/  LDCU.64 UR4, c[0x0][0x358] ;  /* 0x00006b00ff0477ac */ /* 0x000e280008000a00 */
[----:B------:R-:W-:-:S07]  /*0080*/  ISETP.GT.AND P1, PT, R3, 0x1517f, PT ;  /* 0x0001517f0300780c */ /* 0x000fce0003f24270 */
[----:B------:R-:W-:Y:S06]  /*0090*/  @P0 BRA `(.L_x_69) ;  /* 0x00000000008c0947 */ /* 0x000fec0003800000 */
[----:B------:R-:W-:-:S05]  /*00a0*/  PRMT R5, R0, 0x9910, RZ ;  /* 0x0000991000057816 */ /* 0x000fca00000000ff */
[----:B------:R-:W-:-:S05]  /*00b0*/  IMAD R4, R5, 0x29, RZ ;  /* 0x0000002905047824 */ /* 0x000fca00078e02ff */
[----:B------:R-:W-:-:S04]  /*00c0*/  LOP3.LUT R4, R4, 0xffff, RZ, 0xc0, !PT ;  /* 0x0000ffff04047812 */ /* 0x000fc800078ec0ff */
[----:B------:R-:W-:Y:S01]  /*00d0*/  SHF.R.U32.HI R6, RZ, 0xa, R4 ;  /* 0x0000000aff067819 */ /* 0x000fe20000011604 */
[----:B------:R-:W-:-:S03]  /*00e0*/  IMAD R4, R5, 0xcd, RZ ;  /* 0x000000cd05047824 */ /* 0x000fc600078e02ff */
[----:B------:R-:W-:Y:S02]  /*00f0*/  PRMT R7, R6, 0x9910, RZ ;  /* 0x0000991006077816 */ /* 0x000fe400000000ff */
[----:B------:R-:W-:Y:S02]  /*0100*/  LOP3.LUT R8, R4, 0xffff, RZ, 0xc0, !PT ;  /* 0x0000ffff04087812 */ /* 0x000fe400078ec0ff */
[----:B------:R-:W1:Y:S01]  /*0110*/  LDC.64 R4, c[0x0][0x390] ;  /* 0x0000e400ff047b82 */ /* 0x000e620000000a00 */
[----:B------:R-:W-:Y:S01]  /*0120*/  IMAD R7, R7, 0x19, RZ ;  /* 0x0000001907077824 */ /* 0x000fe200078e02ff */
[----:B------:R-:W-:-:S03]  /*0130*/  SHF.R.U32.HI R8, RZ, 0xa, R8 ;  /* 0x0000000aff087819 */ /* 0x000fc60000011608 */
[----:B------:R-:W-:Y:S01]  /*0140*/  IMAD.MOV R7, RZ, RZ, -R7 ;  /* 0x000000ffff077224 */ /* 0x000fe200078e0a07 */
[----:B------:R-:W-:-:S04]  /*0150*/  PRMT R9, R8, 0x9910, RZ ;  /* 0x0000991008097816 */ /* 0x000fc800000000ff */
[----:B------:R-:W-:Y:S01]  /*0160*/  PRMT R7, R7, 0x7710, RZ ;  /* 0x0000771007077816 */ /* 0x000fe200000000ff */
[----:B------:R-:W-:-:S04]  /*0170*/  IMAD R9, R9, 0x5, RZ ;  /* 0x0000000509097824 */ /* 0x000fc800078e02ff */
[----:B------:R-:W-:Y:S01]  /*0180*/  IMAD.IADD R7, R7, 0x1, R0 ;  /* 0x0000000107077824 */ /* 0x000fe200078e0200 */
[----:B------:R-:W-:-:S04]  /*0190*/  IADD3 R9, PT, PT, RZ, -R9, RZ ;  /* 0x80000009ff097210 */ /* 0x000fc80007ffe0ff */
[----:B------:R-:W-:Y:S02]  /*01a0*/  LOP3.LUT R8, R7, 0xff, RZ, 0xc0, !PT ;  /* 0x000000ff07087812 */ /* 0x000fe400078ec0ff */
[----:B------:R-:W-:Y:S02]  /*01b0*/  LOP3.LUT R7, R6, 0xffff, RZ, 0xc0, !PT ;  /* 0x0000ffff06077812 */ /* 0x000fe400078ec0ff */
[----:B------:R-:W-:Y:S01]  /*01c0*/  PRMT R11, R9, 0x7710, RZ ;  /* 0x00007710090b7816 */ /* 0x000fe200000000ff */
[----:B------:R-:W-:Y:S02]  /*01d0*/  IMAD R8, R8, 0x34, RZ ;  /* 0x0000003408087824 */ /* 0x000fe400078e02ff */
[----:B-1----:R-:W-:-:S03]  /*01e0*/  IMAD.WIDE.U32 R4, R7, 0x64, R4 ;  /* 0x0000006407047825 */ /* 0x002fc600078e0004 */
[----:B------:R-:W-:Y:S01]  /*01f0*/  SHF.R.U32.HI R9, RZ, 0x8, R8 ;  /* 0x00000008ff097819 */ /* 0x000fe20000011608 */
[----:B------:R-:W-:-:S04]  /*0200*/  IMAD.IADD R0, R11, 0x1, R0 ;  /* 0x000000010b007824 */ /* 0x000fc800078e0200 */
[----:B------:R-:W-:Y:S01]  /*0210*/  IMAD.WIDE.U32 R4, R9, 0x14, R4 ;  /* 0x0000001409047825 */ /* 0x000fe200078e0004 */
[----:B------:R-:W-:-:S05]  /*0220*/  LOP3.LUT R11, R0, 0xff, RZ, 0xc0, !PT ;  /* 0x000000ff000b7812 */ /* 0x000fca00078ec0ff */
[----:B------:R-:W-:-:S06]  /*0230*/  IMAD.WIDE.U32 R4, R11, 0x4, R4 ;  /* 0x000000040b047825 */ /* 0x000fcc00078e0004 */
[----:B0-----:R-:W2:Y:S01]  /*0240*/  LDG.E R4, desc[UR4][R4.64] ;  /* 0x0000000404047981 */ /* 0x001ea2000c1e1900 */
[----:B------:R-:W-:Y:S01]  /*0250*/  MOV R6, 0x400 ;  /* 0x0000040000067802 */ /* 0x000fe20000000f00 */
[----:B------:R-:W0:Y:S03]  /*0260*/  S2R R11, SR_CgaCtaId ;  /* 0x00000000000b7919 */ /* 0x000e260000008800 */
[----:B0-----:R-:W-:-:S05]  /*0270*/  LEA R6, R11, R6, 0x18 ;  /* 0x000000060b067211 */ /* 0x001fca00078ec0ff */
[----:B------:R-:W-:Y:S01]  /*0280*/  IMAD R6, R7, 0x64, R6 ;  /* 0x0000006407067824 */ /* 0x000fe200078e0206 */
[----:B------:R-:W-:-:S03]  /*0290*/  LOP3.LUT R7, R0, 0xff, RZ, 0xc0, !PT ;  /* 0x000000ff00077812 */ /* 0x000fc600078ec0ff */
[----:B------:R-:W-:-:S05]  /*02a0*/  IMAD R6, R9, 0x14, R6 ;  /* 0x0000001409067824 */ /* 0x000fca00078e0206 */
[----:B------:R-:W-:-:S05]  /*02b0*/  LEA R7, R7, R6, 0x2 ;  /* 0x0000000607077211 */ /* 0x000fca00078e10ff */
[----:B--2---:R1:W-:Y:S02]  /*02c0*/  STS [R7], R4 ;  /* 0x0000000407007388 */ /* 0x0043e40000000800 */
.L_x_69:
[----:B0-----:R-:W-:Y:S05]  /*02d0*/  BSYNC.RECONVERGENT B0 ;  /* 0x0000000000007941 */ /* 0x001fea0003800200 */
.L_x_68:
[----:B------:R-:W-:Y:S06]  /*02e0*/  BAR.SYNC.DEFER_BLOCKING 0x0 ;  /* 0x0000000000007b1d */ /* 0x000fec0000010000 */
[----:B------:R-:W-:Y:S05]  /*02f0*/  @P1 EXIT ;  /* 0x000000000000194d */ /* 0x000fea0003800000 */
[----:B------:R-:W-:-:S04]  /*0300*/  IMAD.HI R0, R3, 0x1b4e81b5, RZ ;  /* 0x1b4e81b503007827 */ /* 0x000fc800078e02ff */
[----:B-1----:R-:W-:Y:S01]  /*0310*/  IMAD.HI R4, R3, 0x66666667, RZ ;  /* 0x6666666703047827 */ /* 0x002fe200078e02ff */
[----:B------:R-:W-:-:S03]  /*0320*/  SHF.R.U32.HI R5, RZ, 0x1f, R0 ;  /* 0x0000001fff057819 */ /* 0x000fc60000011600 */
[----:B------:R-:W-:Y:S01]  /*0330*/  IMAD.MOV.U32 R2, RZ, RZ, RZ ;  /* 0x000000ffff027224 */ /* 0x000fe200078e00ff */
[----:B------:R-:W-:Y:S02]  /*0340*/  SHF.R.S32.HI R7, RZ, 0x1, R4 ;  /* 0x00000001ff077819 */ /* 0x000fe40000011404 */
[----:B------:R-:W-:Y:S01]  /*0350*/  LEA.HI.SX32 R0, R0, R5, 0x1c ;  /* 0x0000000500007211 */ /* 0x000fe200078fe2ff */
[----:B------:R-:W-:Y:S01]  /*0360*/  IMAD.HI R6, R3, -0x6e5d4c3b, R2 ;  /* 0x91a2b3c503067827 */ /* 0x000fe200078e0202 */
[----:B------:R-:W-:Y:S02]  /*0370*/  LEA.HI R11, R4, R7, RZ, 0x1 ;  /* 0x00000007040b7211 */ /* 0x000fe400078f08ff */
[----:B------:R-:W0:Y:S01]  /*0380*/  LDC.64 R4, c[0x0][0x380] ;  /* 0x0000e000ff047b82 */ /* 0x000e220000000a00 */
[----:B------:R-:W-:Y:S01]  /*0390*/  IMAD.HI R2, R0, 0x2aaaaaab, RZ ;  /* 0x2aaaaaab00027827 */ /* 0x000fe200078e02ff */
[----:B------:R-:W-:-:S03]  /*03a0*/  SHF.R.U32.HI R7, RZ, 0x1f, R6 ;  /* 0x0000001fff077819 */ /* 0x000fc60000011606 */
[----:B------:R-:W-:Y:S01]  /*03b0*/  IMAD.HI R10, R11, 0x66666667, RZ ;  /* 0x666666670b0a7827 */ /* 0x000fe200078e02ff */
[----:B------:R-:W-:Y:S02]  /*03c0*/  LEA.HI.SX32 R6, R6, R7, 0x15 ;  /* 0x0000000706067211 */ /* 0x000fe400078faaff */
[----:B------:R-:W-:Y:S02]  /*03d0*/  SHF.R.U32.HI R7, RZ, 0x1f, R2 ;  /* 0x0000001fff077819 */ /* 0x000fe40000011602 */
[----:B------:R-:W-:Y:S01]  /*03e0*/  SHF.R.S32.HI R13, RZ, 0x1, R10 ;  /* 0x00000001ff0d7819 */ /* 0x000fe2000001140a */
[----:B------:R-:W-:Y:S01]  /*03f0*/  IMAD.HI R8, R6, 0x2aaaaaab, RZ ;  /* 0x2aaaaaab06087827 */ /* 0x000fe200078e02ff */
[----:B------:R-:W-:Y:S02]  /*0400*/  LEA.HI R7, R2, R7, RZ, 0x1e ;  /* 0x0000000702077211 */ /* 0x000fe400078ff0ff */
[----:B------:R-:W-:Y:S02]  /*0410*/  LEA.HI R10, R10, R13, RZ, 0x1 ;  /* 0x0000000d0a0a7211 */ /* 0x000fe400078f08ff */
[----:B------:R-:W-:Y:S01]  /*0420*/  SHF.R.U32.HI R9, RZ, 0x1f, R8 ;  /* 0x0000001fff097819 */ /* 0x000fe20000011608 */
[----:B------:R-:W-:-:S02]  /*0430*/  IMAD R0, R7, -0x18, R0 ;  /* 0xffffffe807007824 */ /* 0x000fc400078e0200 */
[----:B------:R-:W-:Y:S01]  /*0440*/  IMAD R7, R11, -0x5, R3 ;  /* 0xfffffffb0b077824 */ /* 0x000fe200078e0203 */
[----:B------:R-:W-:Y:S01]  /*0450*/  LEA.HI R9, R8, R9, RZ, 0x1e ;  /* 0x0000000908097211 */ /* 0x000fe200078ff0ff */
[----:B------:R-:W-:-:S03]  /*0460*/  IMAD R11, R10, -0x5, R11 ;  /* 0xfffffffb0a0b7824 */ /* 0x000fc600078e020b */
[----:B------:R-:W-:Y:S01]  /*0470*/  IADD3 R13, PT, PT, R0, R7, RZ ;  /* 0x00000007000d7210 */ /* 0x000fe20007ffe0ff */
[----:B------:R-:W-:-:S04]  /*0480*/  IMAD R2, R9, -0x18, R6 ;  /* 0xffffffe809027824 */ /* 0x000fc800078e0206 */
[----:B0-----:R-:W-:-:S04]  /*0490*/  IMAD.WIDE R4, R13, 0x70, R4 ;  /* 0x000000700d047825 */ /* 0x001fc800078e0204 */
[----:B------:R-:W-:-:S04]  /*04a0*/  IMAD.IADD R9, R2, 0x1, R11 ;  /* 0x0000000102097824 */ /* 0x000fc800078e020b */
[----:B------:R-:W-:-:S05]  /*04b0*/  IMAD.WIDE R4, R9, 0x4, R4 ;  /* 0x0000000409047825 */ /* 0x000fca00078e0204 */
[----:B------:R0:W2:Y:S01]  /*04c0*/  LDG.E R9, desc[UR4][R4.64] ;  /* 0x0000000404097981 */ /* 0x0000a2000c1e1900 */
[----:B------:R-:W-:Y:S01]  /*04d0*/  IMAD.HI R3, R3, 0x51eb851f, RZ ;  /* 0x51eb851f03037827 */ /* 0x000fe200078e02ff */
[----:B------:R-:W-:Y:S01]  /*04e0*/  MOV R8, 0x400 ;  /* 0x0000040000087802 */ /* 0x000fe20000000f00 */
[----:B------:R-:W1:Y:S03]  /*04f0*/  S2R R13, SR_CgaCtaId ;  /* 0x00000000000d7919 */ /* 0x000e660000008800 */
[----:B------:R-:W-:-:S04]  /*0500*/  SHF.R.U32.HI R6, RZ, 0x1f, R3 ;  /* 0x0000001fff067819 */ /* 0x000fc80000011603 */
[----:B------:R-:W-:Y:S01]  /*0510*/  LEA.HI.SX32 R6, R3, R6, 0x1d ;  /* 0x0000000603067211 */ /* 0x000fe200078feaff */
[----:B0-----:R-:W0:Y:S04]  /*0520*/  LDC.64 R4, c[0x0][0x388] ;  /* 0x0000e200ff047b82 */ /* 0x001e280000000a00 */
[----:B------:R-:W-:-:S05]  /*0530*/  IMAD.HI R3, R6, 0x2aaaaaab, RZ ;  /* 0x2aaaaaab06037827 */ /* 0x000fca00078e02ff */
[----:B------:R-:W-:-:S05]  /*0540*/  LEA.HI R3, R3, R3, RZ, 0x1 ;  /* 0x0000000303037211 */ /* 0x000fca00078f08ff */
[----:B------:R-:W-:-:S04]  /*0550*/  IMAD R3, R3, -0x6, R6 ;  /* 0xfffffffa03037824 */ /* 0x000fc800078e0206 */
[----:B0-----:R-:W-:Y:S01]  /*0560*/  IMAD.WIDE R4, R3, 0x900, R4 ;  /* 0x0000090003047825 */ /* 0x001fe200078e0204 */
[----:B-1----:R-:W-:-:S05]  /*0570*/  LEA R8, R13, R8, 0x18 ;  /* 0x000000080d087211 */ /* 0x002fca00078ec0ff */
[----:B------:R-:W-:Y:S02]  /*0580*/  IMAD R6, R3, 0x64, R8 ;  /* 0x0000006403067824 */ /* 0x000fe400078e0208 */
[----:B------:R-:W-:-:S04]  /*0590*/  IMAD.WIDE R4, R0, 0x60, R4 ;  /* 0x0000006000047825 */ /* 0x000fc800078e0204 */
[----:B------:R-:W-:Y:S02]  /*05a0*/  IMAD R6, R7, 0x14, R6 ;  /* 0x0000001407067824 */ /* 0x000fe400078e0206 */
[----:B------:R-:W-:-:S03]  /*05b0*/  IMAD.WIDE R4, R2, 0x4, R4 ;  /* 0x0000000402047825 */ /* 0x000fc600078e0204 */
[----:B------:R-:W-:-:S06]  /*05c0*/  LEA R6, R11, R6, 0x2 ;  /* 0x000000060b067211 */ /* 0x000fcc00078e10ff */
[----:B------:R-:W2:Y:S02]  /*05d0*/  LDS R6, [R6] ;  /* 0x0000000006067984 */ /* 0x000ea40000000800 */
[----:B--2---:R-:W-:-:S05]  /*05e0*/  FMUL R9, R6, R9 ;  /* 0x0000000906097220 */ /* 0x004fca0000400000 */
[----:B------:R-:W-:Y:S01]  /*05f0*/  REDG.E.ADD.F32.FTZ.RN.STRONG.GPU desc[UR4][R4.64], R9 ;  /* 0x00000009040079a6 */ /* 0x000fe2000c12f304 */
[----:B------:R-:W-:Y:S05]  /*0600*/  EXIT ;  /* 0x000000000000794d */ /* 0x000fea0003800000 */
.L_x_70:
        /* <DEDUP_REMOVED lines=15> */
.L_x_102:


//--------------------- .text._Z10apply_gradPfS_i --------------------------
	.section	.text._Z10apply_gradPfS_i,"ax",@progbits
	.align	128
        .global         _Z10apply_gradPfS_i
        .type           _Z10apply_gradPfS_i,@function
        .size           _Z10apply_gradPfS_i,(.L_x_103 - _Z10apply_gradPfS_i)
        .other          _Z10apply_gradPfS_i,@"STO_CUDA_ENTRY STV_DEFAULT"
_Z10apply_gradPfS_i:
.text._Z10apply_gradPfS_i:
[----:B------:R-:W-:Y:S01]  /*0000*/  LDC R1, c[0x0][0x37c] ;  /* 0x0000df00ff017b82 */ /* 0x000fe20000000800 */
[----:B------:R-:W0:Y:S07]  /*0010*/  S2R R0, SR_TID.X ;  /* 0x0000000000007919 */ /* 0x000e2e0000002100 */
[----:B------:R-:W0:Y:S01]  /*0020*/  S2UR UR4, SR_CTAID.X ;  /* 0x00000000000479c3 */ /* 0x000e220000002500 */
[----:B------:R-:W1:Y:S07]  /*0030*/  LDCU UR5, c[0x0][0x390] ;  /* 0x00007200ff0577ac */ /* 0x000e6e0008000800 */
[----:B------:R-:W0:Y:S02]  /*0040*/  LDC R7, c[0x0][0x360] ;  /* 0x0000d800ff077b82 */ /* 0x000e240000000800 */
[----:B0-----:R-:W-:-:S05]  /*0050*/  IMAD R7, R7, UR4, R0 ;  /* 0x0000000407077c24 */ /* 0x001fca000f8e0200 */
[----:B-1----:R-:W-:-:S13]  /*0060*/  ISETP.GE.U32.AND P0, PT, R7, UR5, PT ;  /* 0x0000000507007c0c */ /* 0x002fda000bf06070 */
[----:B------:R-:W-:Y:S05]  /*0070*/  @P0 EXIT ;  /* 0x000000000000094d */ /* 0x000fea0003800000 */
[----:B------:R-:W0:Y:S01]  /*0080*/  LDC.64 R2, c[0x0][0x388] ;  /* 0x0000e200ff027b82 */ /* 0x000e220000000a00 */
[----:B------:R-:W1:Y:S07]  /*0090*/  LDCU.64 UR4, c[0x0][0x358] ;  /* 0x00006b00ff0477ac */ /* 0x000e6e0008000a00 */
[----:B------:R-:W2:Y:S01]  /*00a0*/  LDC.64 R4, c[0x0][0x380] ;  /* 0x0000e000ff047b82 */ /* 0x000ea20000000a00 */
[----:B0-----:R-:W-:-:S06]  /*00b0*/  IMAD.WIDE.U32 R2, R7, 0x4, R2 ;  /* 0x0000000407027825 */ /* 0x001fcc00078e0002 */
[----:B-1----:R-:W3:Y:S01]  /*00c0*/  LDG.E R2, desc[UR4][R2.64] ;  /* 0x0000000402027981 */ /* 0x002ee2000c1e1900 */
[----:B--2---:R-:W-:-:S05]  /*00d0*/  IMAD.WIDE.U32 R4, R7, 0x4, R4 ;  /* 0x0000000407047825 */ /* 0x004fca00078e0004 */
[----:B------:R-:W3:Y:S02]  /*00e0*/  LDG.E R7, desc[UR4][R4.64] ;  /* 0x0000000404077981 */ /* 0x000ee4000c1e1900 */
[----:B---3--:R-:W-:-:S05]  /*00f0*/  FFMA R7, R2, 0.10000000149011611938, R7 ;  /* 0x3dcccccd02077823 */ /* 0x008fca0000000007 */
[----:B------:R-:W-:Y:S01]  /*0100*/  STG.E desc[UR4][R4.64], R7 ;  /* 0x0000000704007986 */ /* 0x000fe2000c101904 */
[----:B------:R-:W-:Y:S05]  /*0110*/  EXIT ;  /* 0x000000000000794d */ /* 0x000fea0003800000 */
.L_x_71:
        /* <DEDUP_REMOVED lines=14> */
.L_x_103:


//--------------------- .text._Z9makeErrorPfS_ji  --------------------------
	.section	.text._Z9makeErrorPfS_ji,"ax",@progbits
	.align	128
        .global         _Z9makeErrorPfS_ji
        .type           _Z9makeErrorPfS_ji,@function
        .size           _Z9makeErrorPfS_ji,(.L_x_104 - _Z9makeErrorPfS_ji)
        .other          _Z9makeErrorPfS_ji,@"STO_CUDA_ENTRY STV_DEFAULT"
_Z9makeErrorPfS_ji:
.text._Z9makeErrorPfS_ji:
        /* <DEDUP_REMOVED lines=9> */
[----:B------:R-:W1:Y:S01]  /*0090*/  LDCU.64 UR4, c[0x0][0x358] ;  /* 0x00006b00ff0477ac */ /* 0x000e620008000a00 */
[----:B------:R-:W2:Y:S06]  /*00a0*/  LDCU UR6, c[0x0][0x390] ;  /* 0x00007200ff0677ac */ /* 0x000eac0008000800 */
[----:B------:R-:W3:Y:S01]  /*00b0*/  LDC.64 R4, c[0x0][0x380] ;  /* 0x0000e000ff047b82 */ /* 0x000ee20000000a00 */
[----:B0-----:R-:W-:-:S06]  /*00c0*/  IMAD.WIDE.U32 R2, R7, 0x4, R2 ;  /* 0x0000000407027825 */ /* 0x001fcc00078e0002 */
[----:B-1----:R-:W4:Y:S01]  /*00d0*/  LDG.E R3, desc[UR4][R2.64] ;  /* 0x0000000402037981 */ /* 0x002f22000c1e1900 */
[C---:B--2---:R-:W-:Y:S01]  /*00e0*/  ISETP.NE.AND P0, PT, R7.reuse, UR6, PT ;  /* 0x0000000607007c0c */ /* 0x044fe2000bf05270 */
[----:B---3--:R-:W-:-:S03]  /*00f0*/  IMAD.WIDE.U32 R4, R7, 0x4, R4 ;  /* 0x0000000407047825 */ /* 0x008fc600078e0004 */
[----:B------:R-:W-:-:S05]  /*0100*/  FSEL R0, RZ, 1, P0 ;  /* 0x3f800000ff007808 */ /* 0x000fca0000000000 */
[----:B----4-:R-:W-:-:S05]  /*0110*/  FADD R7, R0, -R3 ;  /* 0x8000000300077221 */ /* 0x010fca0000000000 */
[----:B------:R-:W-:Y:S01]  /*0120*/  STG.E desc[UR4][R4.64], R7 ;  /* 0x0000000704007986 */ /* 0x000fe2000c101904 */
[----:B------:R-:W-:Y:S05]  /*0130*/  EXIT ;  /* 0x000000000000794d */ /* 0x000fea0003800000 */
.L_x_72:
        /* <DEDUP_REMOVED lines=12> */
.L_x_104:


//--------------------- .text._Z25apply_activation_functionPfS_i --------------------------
	.section	.text._Z25apply_activation_functionPfS_i,"ax",@progbits
	.align	128
        .global         _Z25apply_activation_functionPfS_i
        .type           _Z25apply_activation_functionPfS_i,@function
        .size           _Z25apply_activation_functionPfS_i,(.L_x_86 - _Z25apply_activation_functionPfS_i)
        .other          _Z25apply_activation_functionPfS_i,@"STO_CUDA_ENTRY STV_DEFAULT"
_Z25apply_activation_functionPfS_i:
.text._Z25apply_activation_functionPfS_i:
        /* <DEDUP_REMOVED lines=10> */
[----:B0-----:R-:W-:-:S06]  /*00a0*/  IMAD.WIDE.U32 R4, R3, 0x4, R4 ;  /* 0x0000000403047825 */ /* 0x001fcc00078e0004 */
[----:B-1----:R-:W2:Y:S01]  /*00b0*/  LDG.E R4, desc[UR4][R4.64] ;  /* 0x0000000404047981 */ /* 0x002ea2000c1e1900 */
[----:B------:R-:W-:Y:S01]  /*00c0*/  IMAD.MOV.U32 R7, RZ, RZ, 0x3bbb989d ;  /* 0x3bbb989dff077424 */ /* 0x000fe200078e00ff */
[----:B------:R-:W-:Y:S01]  /*00d0*/  BSSY.RECONVERGENT B0, `(.L_x_73) ;  /* 0x0000015000007945 */ /* 0x000fe20003800200 */
[----:B------:R-:W-:Y:S02]  /*00e0*/  IMAD.MOV.U32 R9, RZ, RZ, 0x437c0000 ;  /* 0x437c0000ff097424 */ /* 0x000fe400078e00ff */
[----:B--2---:R-:W-:-:S04]  /*00f0*/  FFMA.SAT R0, R4, -R7, 0.5 ;  /* 0x3f00000004007423 */ /* 0x004fc80000002807 */
[----:B------:R-:W-:-:S04]  /*0100*/  FFMA.RM R0, R0, R9, 12582913 ;  /* 0x4b40000100007423 */ /* 0x000fc80000004009 */
[C---:B------:R-:W-:Y:S01]  /*0110*/  FADD R7, R0.reuse, -12583039 ;  /* 0xcb40007f00077421 */ /* 0x040fe20000000000 */
[----:B------:R-:W-:-:S03]  /*0120*/  SHF.L.U32 R0, R0, 0x17, RZ ;  /* 0x0000001700007819 */ /* 0x000fc600000006ff */
[----:B------:R-:W-:-:S04]  /*0130*/  FFMA R7, R4, -1.4426950216293334961, -R7 ;  /* 0xbfb8aa3b04077823 */ /* 0x000fc80000000807 */
[----:B------:R-:W-:-:S06]  /*0140*/  FFMA R7, R4, -1.925963033500011079e-08, R7 ;  /* 0xb2a5706004077823 */ /* 0x000fcc0000000007 */
[----:B------:R-:W0:Y:S02]  /*0150*/  MUFU.EX2 R7, R7 ;  /* 0x0000000700077308 */ /* 0x000e240000000800 */
[----:B0-----:R-:W-:-:S04]  /*0160*/  FFMA R0, R0, R7, 1 ;  /* 0x3f80000000007423 */ /* 0x001fc80000000007 */
[----:B------:R-:W-:-:S05]  /*0170*/  VIADD R2, R0, 0x1800000 ;  /* 0x0180000000027836 */ /* 0x000fca0000000000 */
[----:B------:R-:W-:-:S04]  /*0180*/  LOP3.LUT R2, R2, 0x7f800000, RZ, 0xc0, !PT ;  /* 0x7f80000002027812 */ /* 0x000fc800078ec0ff */
[----:B------:R-:W-:-:S13]  /*0190*/  ISETP.GT.U32.AND P0, PT, R2, 0x1ffffff, PT ;  /* 0x01ffffff0200780c */ /* 0x000fda0003f04070 */
[----:B------:R-:W-:Y:S05]  /*01a0*/  @P0 BRA `(.L_x_74) ;  /* 0x00000000000c0947 */ /* 0x000fea0003800000 */
[----:B------:R-:W-:-:S07]  /*01b0*/  MOV R4, 0x1d0 ;  /* 0x000001d000047802 */ /* 0x000fce0000000f00 */
[----:B------:R-:W-:Y:S05]  /*01c0*/  CALL.REL.NOINC `($__internal_5_$__cuda_sm20_rcp_rn_f32_slowpath) ;  /* 0x0000000000287944 */ /* 0x000fea0003c00000 */
[----:B------:R-:W-:Y:S05]  /*01d0*/  BRA `(.L_x_75) ;  /* 0x0000000000107947 */ /* 0x000fea0003800000 */
.L_x_74:
[----:B------:R-:W0:Y:S02]  /*01e0*/  MUFU.RCP R7, R0 ;  /* 0x0000000000077308 */ /* 0x000e240000001000 */
[----:B0-----:R-:W-:-:S04]  /*01f0*/  FFMA R2, R0, R7, -1 ;  /* 0xbf80000000027423 */ /* 0x001fc80000000007 */
[----:B------:R-:W-:-:S04]  /*0200*/  FADD.FTZ R2, -R2, -RZ ;  /* 0x800000ff02027221 */ /* 0x000fc80000010100 */
[----:B------:R-:W-:-:S07]  /*0210*/  FFMA R7, R7, R2, R7 ;  /* 0x0000000207077223 */ /* 0x000fce0000000007 */
.L_x_75:
[----:B------:R-:W-:Y:S05]  /*0220*/  BSYNC.RECONVERGENT B0 ;  /* 0x0000000000007941 */ /* 0x000fea0003800200 */
.L_x_73:
[----:B------:R-:W0:Y:S02]  /*0230*/  LDC.64 R4, c[0x0][0x388] ;  /* 0x0000e200ff047b82 */ /* 0x000e240000000a00 */
[----:B0-----:R-:W-:-:S05]  /*0240*/  IMAD.WIDE.U32 R2, R3, 0x4, R4 ;  /* 0x0000000403027825 */ /* 0x001fca00078e0004 */
[----:B------:R-:W-:Y:S01]  /*0250*/  STG.E desc[UR4][R2.64], R7 ;  /* 0x0000000702007986 */ /* 0x000fe2000c101904 */
[----:B------:R-:W-:Y:S05]  /*0260*/  EXIT ;  /* 0x000000000000794d */ /* 0x000fea0003800000 */
        .weak           $__internal_5_$__cuda_sm20_rcp_rn_f32_slowpath
        .type           $__internal_5_$__cuda_sm20_rcp_rn_f32_slowpath,@function
        .size           $__internal_5_$__cuda_sm20_rcp_rn_f32_slowpath,(.L_x_86 - $__internal_5_$__cuda_sm20_rcp_rn_f32_slowpath)
$__internal_5_$__cuda_sm20_rcp_rn_f32_slowpath:
        /* <DEDUP_REMOVED lines=15> */
.L_x_77:
[----:B------:R-:W-:-:S05]  /*0360*/  VIADD R5, R2, 0xffffff03 ;  /* 0xffffff0302057836 */ /* 0x000fca0000000000 */
[----:B------:R-:W-:-:S13]  /*0370*/  ISETP.GT.U32.AND P0, PT, R5, 0x1, PT ;  /* 0x000000010500780c */ /* 0x000fda0003f04070 */
[----:B------:R-:W-:Y:S05]  /*0380*/  @P0 BRA `(.L_x_79) ;  /* 0x0000000000780947 */ /* 0x000fea0003800000 */
[----:B------:R-:W-:Y:S01]  /*0390*/  LOP3.LUT R6, R0, 0x7fffff, RZ, 0xc0, !PT ;  /* 0x007fffff00067812 */ /* 0x000fe200078ec0ff */
[----:B------:R-:W-:-:S03]  /*03a0*/  IMAD.MOV.U32 R10, RZ, RZ, 0x3 ;  /* 0x00000003ff0a7424 */ /* 0x000fc600078e00ff */
[----:B------:R-:W-:Y:S02]  /*03b0*/  LOP3.LUT R6, R6, 0x3f800000, RZ, 0xfc, !PT ;  /* 0x3f80000006067812 */ /* 0x000fe400078efcff */
[----:B------:R-:W-:Y:S02]  /*03c0*/  SHF.L.U32 R11, R10, R5, RZ ;  /* 0x000000050a0b7219 */ /* 0x000fe400000006ff */
[----:B------:R-:W0:Y:S02]  /*03d0*/  MUFU.RCP R7, R6 ;  /* 0x0000000600077308 */ /* 0x000e240000001000 */
        /* <DEDUP_REMOVED lines=21> */
[----:B------:R-:W-:-:S05]  /*0530*/  @!P0 VIADD R5, R5, 0x1 ;  /* 0x0000000105058836 */ /* 0x000fca0000000000 */
[----:B------:R-:W-:-:S04]  /*0540*/  @!P1 SHF.L.U32 R5, R5, 0x1, RZ ;  /* 0x0000000105059819 */ /* 0x000fc800000006ff */
[----:B------:R-:W-:Y:S01]  /*0550*/  LOP3.LUT R5, R5, 0x80000000, R0, 0xf8, !PT ;  /* 0x8000000005057812 */ /* 0x000fe200078ef800 */
[----:B------:R-:W-:Y:S06]  /*0560*/  BRA `(.L_x_78) ;  /* 0x0000000000047947 */ /* 0x000fec0003800000 */
.L_x_79:
[----:B------:R0:W1:Y:S02]  /*0570*/  MUFU.RCP R5, R0 ;  /* 0x0000000000057308 */ /* 0x0000640000001000 */
.L_x_78:
[----:B------:R-:W-:Y:S05]  /*0580*/  BSYNC.RECONVERGENT B1 ;  /* 0x0000000000017941 */ /* 0x000fea0003800200 */
.L_x_76:
[----:B-1----:R-:W-:Y:S02]  /*0590*/  IMAD.MOV.U32 R7, RZ, RZ, R5 ;  /* 0x000000ffff077224 */ /* 0x002fe400078e0005 */
[----:B------:R-:W-:-:S04]  /*05a0*/  HFMA2 R5, -RZ, RZ, 0, 0 ;  /* 0x00000000ff057431 */ /* 0x000fc800000001ff */
[----:B0-----:R-:W-:Y:S05]  /*05b0*/  RET.REL.NODEC R4 `(_Z25apply_activation_functionPfS_i) ;  /* 0xfffffff804907950 */ /* 0x001fea0003c3ffff */
.L_x_80:
        /* <DEDUP_REMOVED lines=12> */
.L_x_86:


//--------------------- .nv.shared.reserved.0     --------------------------
	.section	.nv.shared.reserved.0,"aw",@nobits
	.weak		__nv_reservedSMEM_offset_0_alias
	.size		__nv_reservedSMEM_offset_0_alias, 0, 64
	.other		__nv_reservedSMEM_offset_0_alias,@"STO_CUDA_RESERVED_SHARED STV_DEFAULT"
__nv_reservedSMEM_offset_0_alias:
	.zero		0
	.zero		64


//--------------------- .nv.shared._Z12fp_preact_c1PA28_fPA24_A24_fPA5_A5_f --------------------------
	.section	.nv.shared._Z12fp_preact_c1PA28_fPA24_A24_fPA5_A5_f,"aw",@nobits
	.sectionflags	@""
	.align	4
.nv.shared._Z12fp_preact_c1PA28_fPA24_A24_fPA5_A5_f:
	.zero		1624


//--------------------- .nv.constant0._Z10bp_bias_c1PfPA24_A24_f --------------------------
	.section	.nv.constant0._Z10bp_bias_c1PfPA24_A24_f,"a",@progbits
	.sectionflags	@""
	.align	4
.nv.constant0._Z10bp_bias_c1PfPA24_A24_f:
	.zero		912


//--------------------- .nv.constant0._Z12bp_weight_c1PA5_A5_fPA24_A24_fPA28_f --------------------------
	.section	.nv.constant0._Z12bp_weight_c1PA5_A5_fPA24_A24_fPA28_f,"a",@progbits
	.sectionflags	@""
	.align	4
.nv.constant0._Z12bp_weight_c1PA5_A5_fPA24_A24_fPA28_f:
	.zero		920


//--------------------- .nv.constant0._Z12bp_preact_c1PA24_A24_fS1_S1_ --------------------------
	.section	.nv.constant0._Z12bp_preact_c1PA24_A24_fS1_S1_,"a",@progbits
	.sectionflags	@""
	.align	4
.nv.constant0._Z12bp_preact_c1PA24_A24_fS1_S1_:
	.zero		920


//--------------------- .nv.constant0._Z12bp_output_c1PA24_A24_fPA4_A4_fPA6_A6_f --------------------------
	.section	.nv.constant0._Z12bp_output_c1PA24_A24_fPA4_A4_fPA6_A6_f,"a",@progbits
	.sectionflags	@""
	.align	4
.nv.constant0._Z12bp_output_c1PA24_A24_fPA4_A4_fPA6_A6_f:
	.zero		920


//--------------------- .nv.constant0._Z10bp_bias_s1PfPA6_A6_f --------------------------
	.section	.nv.constant0._Z10bp_bias_s1PfPA6_A6_f,"a",@progbits
	.sectionflags	@""
	.align	4
.nv.constant0._Z10bp_bias_s1PfPA6_A6_f:
	.zero		912


//--------------------- .nv.constant0._Z12bp_weight_s1PA4_A4_fPA6_A6_fPA24_A24_f --------------------------
	.section	.nv.constant0._Z12bp_weight_s1PA4_A4_fPA6_A6_fPA24_A24_f,"a",@progbits
	.sectionflags	@""
	.align	4
.nv.constant0._Z12bp_weight_s1PA4_A4_fPA6_A6_fPA24_A24_f:
	.zero		920


//--------------------- .nv.constant0._Z12bp_preact_s1PA6_A6_fS1_S1_ --------------------------
	.section	.nv.constant0._Z12bp_preact_s1PA6_A6_fS1_S1_,"a",@progbits
	.sectionflags	@""
	.align	4
.nv.constant0._Z12bp_preact_s1PA6_A6_fS1_S1_:
	.zero		920


//--------------------- .nv.constant0._Z12bp_output_s1PA6_A6_fPA6_S0_Pf --------------------------
	.section	.nv.constant0._Z12bp_output_s1PA6_A6_fPA6_S0_Pf,"a",@progbits
	.sectionflags	@""
	.align	4
.nv.constant0._Z12bp_output_s1PA6_A6_fPA6_S0_Pf:
	.zero		920


//--------------------- .nv.constant0._Z9bp_bias_fPfS_ --------------------------
	.section	.nv.constant0._Z9bp_bias_fPfS_,"a",@progbits
	.sectionflags	@""
	.align	4
.nv.constant0._Z9bp_bias_fPfS_:
	.zero		912


//--------------------- .nv.constant0._Z11bp_weight_fPA6_A6_A6_fPfPS0_ --------------------------
	.section	.nv.constant0._Z11bp_weight_fPA6_A6_A6_fPfPS0_,"a",@progbits
	.sectionflags	@""
	.align	4
.nv.constant0._Z11bp_weight_fPA6_A6_A6_fPfPS0_:
	.zero		920


//--------------------- .nv.constant0._Z9fp_bias_fPfS_ --------------------------
	.section	.nv.constant0._Z9fp_bias_fPfS_,"a",@progbits
	.sectionflags	@""
	.align	4
.nv.constant0._Z9fp_bias_fPfS_:
	.zero		912


//--------------------- .nv.constant0._Z11fp_preact_fPA6_A6_fPfPA6_S0_ --------------------------
	.section	.nv.constant0._Z11fp_preact_fPA6_A6_fPfPA6_S0_,"a",@progbits
	.sectionflags	@""
	.align	4
.nv.constant0._Z11fp_preact_fPA6_A6_fPfPA6_S0_:
	.zero		920


//--------------------- .nv.constant0._Z10fp_bias_s1PA6_A6_fPf --------------------------
	.section	.nv.constant0._Z10fp_bias_s1PA6_A6_fPf,"a",@progbits
	.sectionflags	@""
	.align	4
.nv.constant0._Z10fp_bias_s1PA6_A6_fPf:
	.zero		912


//--------------------- .nv.constant0._Z12fp_preact_s1PA24_A24_fPA6_A6_fPA4_A4_f --------------------------
	.section	.nv.constant0._Z12fp_preact_s1PA24_A24_fPA6_A6_fPA4_A4_f,"a",@progbits
	.sectionflags	@""
	.align	4
.nv.constant0._Z12fp_preact_s1PA24_A24_fPA6_A6_fPA4_A4_f:
	.zero		920


//--------------------- .nv.constant0._Z10fp_bias_c1PA24_A24_fPf --------------------------
	.section	.nv.constant0._Z10fp_bias_c1PA24_A24_fPf,"a",@progbits
	.sectionflags	@""
	.align	4
.nv.constant0._Z10fp_bias_c1PA24_A24_fPf:
	.zero		912


//--------------------- .nv.constant0._Z12fp_preact_c1PA28_fPA24_A24_fPA5_A5_f --------------------------
	.section	.nv.constant0._Z12fp_preact_c1PA28_fPA24_A24_fPA5_A5_f,"a",@progbits
	.sectionflags	@""
	.align	4
.nv.constant0._Z12fp_preact_c1PA28_fPA24_A24_fPA5_A5_f:
	.zero		920


//--------------------- .nv.constant0._Z10apply_gradPfS_i --------------------------
	.section	.nv.constant0._Z10apply_gradPfS_i,"a",@progbits
	.sectionflags	@""
	.align	4
.nv.constant0._Z10apply_gradPfS_i:
	.zero		916


//--------------------- .nv.constant0._Z9makeErrorPfS_ji --------------------------
	.section	.nv.constant0._Z9makeErrorPfS_ji,"a",@progbits
	.sectionflags	@""
	.align	4
.nv.constant0._Z9makeErrorPfS_ji:
	.zero		920


//--------------------- .nv.constant0._Z25apply_activation_functionPfS_i --------------------------
	.section	.nv.constant0._Z25apply_activation_functionPfS_i,"a",@progbits
	.sectionflags	@""
	.align	4
.nv.constant0._Z25apply_activation_functionPfS_i:
	.zero		916


//--------------------- SYMBOLS --------------------------

	.type		.nv.reservedSmem.offset0,@object
	.size		.nv.reservedSmem.offset0,0x4
	.type		.nv.reservedSmem.cap,@object
	.size		.nv.reservedSmem.cap,0x4
